//
// Generated by NVIDIA NVVM Compiler
//
// Compiler Build ID: CL-36424714
// Cuda compilation tools, release 13.0, V13.0.88
// Based on NVVM 20.0.0
//

.version 9.0
.target sm_100
.address_size 64

	// .globl	_Z8distancePfS_S_S_iiPiffifbb
.global .align 4 .b8 __cudart_i2opi_f[24] = {65, 144, 67, 60, 153, 149, 98, 219, 192, 221, 52, 245, 209, 87, 39, 252, 41, 21, 68, 78, 110, 131, 249, 162};

.visible .entry _Z8distancePfS_S_S_iiPiffifbb(
	.param .u64 .ptr .align 1 _Z8distancePfS_S_S_iiPiffifbb_param_0,
	.param .u64 .ptr .align 1 _Z8distancePfS_S_S_iiPiffifbb_param_1,
	.param .u64 .ptr .align 1 _Z8distancePfS_S_S_iiPiffifbb_param_2,
	.param .u64 .ptr .align 1 _Z8distancePfS_S_S_iiPiffifbb_param_3,
	.param .u32 _Z8distancePfS_S_S_iiPiffifbb_param_4,
	.param .u32 _Z8distancePfS_S_S_iiPiffifbb_param_5,
	.param .u64 .ptr .align 1 _Z8distancePfS_S_S_iiPiffifbb_param_6,
	.param .f32 _Z8distancePfS_S_S_iiPiffifbb_param_7,
	.param .f32 _Z8distancePfS_S_S_iiPiffifbb_param_8,
	.param .u32 _Z8distancePfS_S_S_iiPiffifbb_param_9,
	.param .f32 _Z8distancePfS_S_S_iiPiffifbb_param_10,
	.param .u8 _Z8distancePfS_S_S_iiPiffifbb_param_11,
	.param .u8 _Z8distancePfS_S_S_iiPiffifbb_param_12
)
{
	.local .align 4 .b8 	__local_depot0[28];
	.reg .b64 	%SP;
	.reg .b64 	%SPL;
	.reg .pred 	%p<67>;
	.reg .b16 	%rs<5>;
	.reg .b32 	%r<272>;
	.reg .b32 	%f<237>;
	.reg .b64 	%rd<127>;
	.reg .b64 	%fd<15>;

	mov.u64 	%SPL, __local_depot0;
	ld.param.u64 	%rd37, [_Z8distancePfS_S_S_iiPiffifbb_param_0];
	ld.param.u64 	%rd38, [_Z8distancePfS_S_S_iiPiffifbb_param_1];
	ld.param.u32 	%r91, [_Z8distancePfS_S_S_iiPiffifbb_param_4];
	ld.param.f32 	%f36, [_Z8distancePfS_S_S_iiPiffifbb_param_7];
	ld.param.f32 	%f38, [_Z8distancePfS_S_S_iiPiffifbb_param_10];
	cvta.to.global.u64 	%rd39, %rd38;
	cvta.to.global.u64 	%rd40, %rd37;
	add.u64 	%rd1, %SPL, 0;
	add.u64 	%rd2, %SPL, 0;
	add.u64 	%rd3, %SPL, 0;
	add.u64 	%rd4, %SPL, 0;
	mov.u32 	%r92, %ctaid.x;
	mov.u32 	%r93, %ntid.x;
	mov.u32 	%r94, %tid.x;
	mad.lo.s32 	%r1, %r92, %r93, %r94;
	add.s32 	%r2, %r91, %r1;
	mul.wide.s32 	%rd45, %r2, 4;
	add.s64 	%rd46, %rd40, %rd45;
	ld.global.f32 	%f1, [%rd46];
	add.s64 	%rd47, %rd39, %rd45;
	ld.global.f32 	%f2, [%rd47];
	mul.f32 	%f39, %f2, 0f3F22F983;
	cvt.rni.s32.f32 	%r253, %f39;
	cvt.rn.f32.s32 	%f40, %r253;
	fma.rn.f32 	%f41, %f40, 0fBFC90FDA, %f2;
	fma.rn.f32 	%f42, %f40, 0fB3A22168, %f41;
	fma.rn.f32 	%f232, %f40, 0fA7C234C5, %f42;
	abs.f32 	%f4, %f2;
	setp.ltu.f32 	%p1, %f4, 0f47CE4780;
	mov.u32 	%r249, %r253;
	mov.f32 	%f231, %f232;
	@%p1 bra 	$L__BB0_8;
	setp.neu.f32 	%p2, %f4, 0f7F800000;
	@%p2 bra 	$L__BB0_3;
	mov.f32 	%f45, 0f00000000;
	mul.rn.f32 	%f231, %f2, %f45;
	mov.b32 	%r249, 0;
	bra.uni 	$L__BB0_8;
$L__BB0_3:
	mov.b32 	%r4, %f2;
	shl.b32 	%r96, %r4, 8;
	or.b32  	%r5, %r96, -2147483648;
	mov.b64 	%rd119, 0;
	mov.b32 	%r246, 0;
	mov.u64 	%rd117, __cudart_i2opi_f;
	mov.u64 	%rd118, %rd1;
$L__BB0_4:
	.pragma "nounroll";
	ld.global.nc.u32 	%r97, [%rd117];
	mad.wide.u32 	%rd50, %r97, %r5, %rd119;
	shr.u64 	%rd119, %rd50, 32;
	st.local.u32 	[%rd118], %rd50;
	add.s32 	%r246, %r246, 1;
	add.s64 	%rd118, %rd118, 4;
	add.s64 	%rd117, %rd117, 4;
	setp.ne.s32 	%p3, %r246, 6;
	@%p3 bra 	$L__BB0_4;
	shr.u32 	%r98, %r4, 23;
	st.local.u32 	[%rd1+24], %rd119;
	and.b32  	%r8, %r98, 31;
	and.b32  	%r99, %r98, 224;
	add.s32 	%r100, %r99, -128;
	shr.u32 	%r101, %r100, 5;
	mul.wide.u32 	%rd51, %r101, 4;
	sub.s64 	%rd11, %rd1, %rd51;
	ld.local.u32 	%r247, [%rd11+24];
	ld.local.u32 	%r248, [%rd11+20];
	setp.eq.s32 	%p4, %r8, 0;
	@%p4 bra 	$L__BB0_7;
	shf.l.wrap.b32 	%r247, %r248, %r247, %r8;
	ld.local.u32 	%r102, [%rd11+16];
	shf.l.wrap.b32 	%r248, %r102, %r248, %r8;
$L__BB0_7:
	shr.u32 	%r103, %r247, 30;
	shf.l.wrap.b32 	%r104, %r248, %r247, 2;
	shl.b32 	%r105, %r248, 2;
	shr.u32 	%r106, %r104, 31;
	add.s32 	%r107, %r106, %r103;
	neg.s32 	%r108, %r107;
	setp.lt.s32 	%p5, %r4, 0;
	selp.b32 	%r249, %r108, %r107, %p5;
	xor.b32  	%r109, %r104, %r4;
	shr.s32 	%r110, %r104, 31;
	xor.b32  	%r111, %r110, %r104;
	xor.b32  	%r112, %r110, %r105;
	cvt.u64.u32 	%rd52, %r111;
	shl.b64 	%rd53, %rd52, 32;
	cvt.u64.u32 	%rd54, %r112;
	or.b64  	%rd55, %rd53, %rd54;
	cvt.rn.f64.s64 	%fd1, %rd55;
	mul.f64 	%fd2, %fd1, 0d3BF921FB54442D19;
	cvt.rn.f32.f64 	%f43, %fd2;
	neg.f32 	%f44, %f43;
	setp.lt.s32 	%p6, %r109, 0;
	selp.f32 	%f231, %f44, %f43, %p6;
$L__BB0_8:
	setp.ltu.f32 	%p7, %f4, 0f47CE4780;
	add.s32 	%r114, %r249, 1;
	mul.rn.f32 	%f46, %f231, %f231;
	and.b32  	%r115, %r249, 1;
	setp.eq.b32 	%p8, %r115, 1;
	selp.f32 	%f47, %f231, 0f3F800000, %p8;
	fma.rn.f32 	%f48, %f46, %f47, 0f00000000;
	fma.rn.f32 	%f49, %f46, 0f37CBAC00, 0fBAB607ED;
	selp.f32 	%f50, 0fB94D4153, %f49, %p8;
	selp.f32 	%f51, 0f3C0885E4, 0f3D2AAABB, %p8;
	fma.rn.f32 	%f52, %f50, %f46, %f51;
	selp.f32 	%f53, 0fBE2AAAA8, 0fBEFFFFFF, %p8;
	fma.rn.f32 	%f54, %f52, %f46, %f53;
	fma.rn.f32 	%f55, %f54, %f48, %f47;
	and.b32  	%r116, %r114, 2;
	setp.eq.s32 	%p9, %r116, 0;
	mov.f32 	%f56, 0f00000000;
	sub.f32 	%f57, %f56, %f55;
	selp.f32 	%f8, %f55, %f57, %p9;
	@%p7 bra 	$L__BB0_16;
	setp.neu.f32 	%p10, %f4, 0f7F800000;
	@%p10 bra 	$L__BB0_11;
	mov.f32 	%f60, 0f00000000;
	mul.rn.f32 	%f232, %f2, %f60;
	mov.b32 	%r253, 0;
	bra.uni 	$L__BB0_16;
$L__BB0_11:
	mov.b32 	%r17, %f2;
	shl.b32 	%r118, %r17, 8;
	or.b32  	%r18, %r118, -2147483648;
	mov.b64 	%rd120, 0;
	mov.b32 	%r250, 0;
	mov.u64 	%rd58, __cudart_i2opi_f;
$L__BB0_12:
	.pragma "nounroll";
	mul.wide.u32 	%rd57, %r250, 4;
	add.s64 	%rd59, %rd58, %rd57;
	ld.global.nc.u32 	%r119, [%rd59];
	mad.wide.u32 	%rd60, %r119, %r18, %rd120;
	shr.u64 	%rd120, %rd60, 32;
	add.s64 	%rd61, %rd1, %rd57;
	st.local.u32 	[%rd61], %rd60;
	add.s32 	%r250, %r250, 1;
	setp.ne.s32 	%p11, %r250, 6;
	@%p11 bra 	$L__BB0_12;
	shr.u32 	%r120, %r17, 23;
	st.local.u32 	[%rd1+24], %rd120;
	and.b32  	%r21, %r120, 31;
	and.b32  	%r121, %r120, 224;
	add.s32 	%r122, %r121, -128;
	shr.u32 	%r123, %r122, 5;
	mul.wide.u32 	%rd62, %r123, 4;
	sub.s64 	%rd14, %rd1, %rd62;
	ld.local.u32 	%r251, [%rd14+24];
	ld.local.u32 	%r252, [%rd14+20];
	setp.eq.s32 	%p12, %r21, 0;
	@%p12 bra 	$L__BB0_15;
	shf.l.wrap.b32 	%r251, %r252, %r251, %r21;
	ld.local.u32 	%r124, [%rd14+16];
	shf.l.wrap.b32 	%r252, %r124, %r252, %r21;
$L__BB0_15:
	shr.u32 	%r125, %r251, 30;
	shf.l.wrap.b32 	%r126, %r252, %r251, 2;
	shl.b32 	%r127, %r252, 2;
	shr.u32 	%r128, %r126, 31;
	add.s32 	%r129, %r128, %r125;
	neg.s32 	%r130, %r129;
	setp.lt.s32 	%p13, %r17, 0;
	selp.b32 	%r253, %r130, %r129, %p13;
	xor.b32  	%r131, %r126, %r17;
	shr.s32 	%r132, %r126, 31;
	xor.b32  	%r133, %r132, %r126;
	xor.b32  	%r134, %r132, %r127;
	cvt.u64.u32 	%rd63, %r133;
	shl.b64 	%rd64, %rd63, 32;
	cvt.u64.u32 	%rd65, %r134;
	or.b64  	%rd66, %rd64, %rd65;
	cvt.rn.f64.s64 	%fd3, %rd66;
	mul.f64 	%fd4, %fd3, 0d3BF921FB54442D19;
	cvt.rn.f32.f64 	%f58, %fd4;
	neg.f32 	%f59, %f58;
	setp.lt.s32 	%p14, %r131, 0;
	selp.f32 	%f232, %f59, %f58, %p14;
$L__BB0_16:
	ld.param.u32 	%r245, [_Z8distancePfS_S_S_iiPiffifbb_param_9];
	ld.param.u64 	%rd116, [_Z8distancePfS_S_S_iiPiffifbb_param_6];
	ld.param.u32 	%r254, [_Z8distancePfS_S_S_iiPiffifbb_param_5];
	ld.param.u64 	%rd115, [_Z8distancePfS_S_S_iiPiffifbb_param_3];
	ld.param.u64 	%rd114, [_Z8distancePfS_S_S_iiPiffifbb_param_2];
	mul.rn.f32 	%f61, %f232, %f232;
	and.b32  	%r136, %r253, 1;
	setp.eq.b32 	%p15, %r136, 1;
	selp.f32 	%f62, 0f3F800000, %f232, %p15;
	fma.rn.f32 	%f63, %f61, %f62, 0f00000000;
	fma.rn.f32 	%f64, %f61, 0f37CBAC00, 0fBAB607ED;
	selp.f32 	%f65, %f64, 0fB94D4153, %p15;
	selp.f32 	%f66, 0f3D2AAABB, 0f3C0885E4, %p15;
	fma.rn.f32 	%f67, %f65, %f61, %f66;
	selp.f32 	%f68, 0fBEFFFFFF, 0fBE2AAAA8, %p15;
	fma.rn.f32 	%f69, %f67, %f61, %f68;
	fma.rn.f32 	%f70, %f69, %f63, %f62;
	and.b32  	%r137, %r253, 2;
	setp.eq.s32 	%p16, %r137, 0;
	mov.f32 	%f71, 0f00000000;
	sub.f32 	%f72, %f71, %f70;
	selp.f32 	%f12, %f70, %f72, %p16;
	add.s32 	%r30, %r245, 1;
	setp.lt.f32 	%p17, %f36, 0f00800000;
	mul.f32 	%f73, %f36, 0f4B000000;
	selp.f32 	%f74, %f73, %f36, %p17;
	selp.f32 	%f75, 0fC1B80000, 0f00000000, %p17;
	mov.b32 	%r138, %f74;
	add.s32 	%r139, %r138, -1059760811;
	and.b32  	%r140, %r139, -8388608;
	sub.s32 	%r141, %r138, %r140;
	mov.b32 	%f76, %r141;
	cvt.rn.f32.s32 	%f77, %r140;
	fma.rn.f32 	%f78, %f77, 0f34000000, %f75;
	add.f32 	%f79, %f76, 0fBF800000;
	fma.rn.f32 	%f80, %f79, 0fBE055027, 0f3E1039F6;
	fma.rn.f32 	%f81, %f80, %f79, 0fBDF8CDCC;
	fma.rn.f32 	%f82, %f81, %f79, 0f3E0F2955;
	fma.rn.f32 	%f83, %f82, %f79, 0fBE2AD8B9;
	fma.rn.f32 	%f84, %f83, %f79, 0f3E4CED0B;
	fma.rn.f32 	%f85, %f84, %f79, 0fBE7FFF22;
	fma.rn.f32 	%f86, %f85, %f79, 0f3EAAAA78;
	fma.rn.f32 	%f87, %f86, %f79, 0fBF000000;
	mul.f32 	%f88, %f79, %f87;
	fma.rn.f32 	%f89, %f88, %f79, %f79;
	fma.rn.f32 	%f90, %f78, 0f3F317218, %f89;
	setp.gt.u32 	%p18, %r138, 2139095039;
	fma.rn.f32 	%f91, %f74, 0f7F800000, 0f7F800000;
	selp.f32 	%f92, %f91, %f90, %p18;
	setp.eq.f32 	%p19, %f74, 0f00000000;
	selp.f32 	%f13, 0fFF800000, %f92, %p19;
	add.s32 	%r142, %r245, 2;
	mul.lo.s32 	%r31, %r142, %r1;
	add.s32 	%r143, %r254, 9999;
	max.s32 	%r32, %r254, %r143;
	cvta.to.global.u64 	%rd15, %rd114;
	cvta.to.global.u64 	%rd16, %rd115;
	cvta.to.global.u64 	%rd17, %rd116;
	mov.u64 	%rd103, __cudart_i2opi_f;
$L__BB0_17:
	ld.param.s8 	%rs4, [_Z8distancePfS_S_S_iiPiffifbb_param_12];
	setp.eq.s16 	%p20, %rs4, 0;
	setp.le.s32 	%p21, %r2, %r254;
	and.pred  	%p22, %p20, %p21;
	@%p22 bra 	$L__BB0_56;
	mul.wide.s32 	%rd67, %r254, 4;
	add.s64 	%rd68, %rd15, %rd67;
	ld.global.f32 	%f93, [%rd68];
	sub.f32 	%f14, %f93, %f1;
	mul.f32 	%f94, %f14, 0f3F22F983;
	cvt.rni.s32.f32 	%r262, %f94;
	cvt.rn.f32.s32 	%f95, %r262;
	fma.rn.f32 	%f96, %f95, 0fBFC90FDA, %f14;
	fma.rn.f32 	%f97, %f95, 0fB3A22168, %f96;
	fma.rn.f32 	%f234, %f95, 0fA7C234C5, %f97;
	abs.f32 	%f16, %f14;
	setp.ltu.f32 	%p23, %f16, 0f47CE4780;
	mov.u32 	%r258, %r262;
	mov.f32 	%f233, %f234;
	@%p23 bra 	$L__BB0_26;
	setp.neu.f32 	%p24, %f16, 0f7F800000;
	@%p24 bra 	$L__BB0_21;
	mov.f32 	%f100, 0f00000000;
	mul.rn.f32 	%f233, %f14, %f100;
	mov.b32 	%r258, 0;
	bra.uni 	$L__BB0_26;
$L__BB0_21:
	mov.b32 	%r35, %f14;
	mov.b64 	%rd123, 0;
	mov.b32 	%r255, 0;
	mov.u64 	%rd121, __cudart_i2opi_f;
	mov.u64 	%rd122, %rd4;
$L__BB0_22:
	.pragma "nounroll";
	ld.global.nc.u32 	%r145, [%rd121];
	shl.b32 	%r146, %r35, 8;
	or.b32  	%r147, %r146, -2147483648;
	mad.wide.u32 	%rd71, %r145, %r147, %rd123;
	shr.u64 	%rd123, %rd71, 32;
	st.local.u32 	[%rd122], %rd71;
	add.s32 	%r255, %r255, 1;
	add.s64 	%rd122, %rd122, 4;
	add.s64 	%rd121, %rd121, 4;
	setp.ne.s32 	%p25, %r255, 6;
	@%p25 bra 	$L__BB0_22;
	shr.u32 	%r148, %r35, 23;
	st.local.u32 	[%rd4+24], %rd123;
	and.b32  	%r38, %r148, 31;
	and.b32  	%r149, %r148, 224;
	add.s32 	%r150, %r149, -128;
	shr.u32 	%r151, %r150, 5;
	mul.wide.u32 	%rd72, %r151, 4;
	sub.s64 	%rd24, %rd4, %rd72;
	ld.local.u32 	%r256, [%rd24+24];
	ld.local.u32 	%r257, [%rd24+20];
	setp.eq.s32 	%p26, %r38, 0;
	@%p26 bra 	$L__BB0_25;
	shf.l.wrap.b32 	%r256, %r257, %r256, %r38;
	ld.local.u32 	%r152, [%rd24+16];
	shf.l.wrap.b32 	%r257, %r152, %r257, %r38;
$L__BB0_25:
	shr.u32 	%r153, %r256, 30;
	shf.l.wrap.b32 	%r154, %r257, %r256, 2;
	shl.b32 	%r155, %r257, 2;
	shr.u32 	%r156, %r154, 31;
	add.s32 	%r157, %r156, %r153;
	neg.s32 	%r158, %r157;
	setp.lt.s32 	%p27, %r35, 0;
	selp.b32 	%r258, %r158, %r157, %p27;
	xor.b32  	%r159, %r154, %r35;
	shr.s32 	%r160, %r154, 31;
	xor.b32  	%r161, %r160, %r154;
	xor.b32  	%r162, %r160, %r155;
	cvt.u64.u32 	%rd73, %r161;
	shl.b64 	%rd74, %rd73, 32;
	cvt.u64.u32 	%rd75, %r162;
	or.b64  	%rd76, %rd74, %rd75;
	cvt.rn.f64.s64 	%fd5, %rd76;
	mul.f64 	%fd6, %fd5, 0d3BF921FB54442D19;
	cvt.rn.f32.f64 	%f98, %fd6;
	neg.f32 	%f99, %f98;
	setp.lt.s32 	%p28, %r159, 0;
	selp.f32 	%f233, %f99, %f98, %p28;
$L__BB0_26:
	setp.ltu.f32 	%p29, %f16, 0f47CE4780;
	mul.rn.f32 	%f101, %f233, %f233;
	and.b32  	%r164, %r258, 1;
	setp.eq.b32 	%p30, %r164, 1;
	selp.f32 	%f102, 0f3F800000, %f233, %p30;
	fma.rn.f32 	%f103, %f101, %f102, 0f00000000;
	fma.rn.f32 	%f104, %f101, 0f37CBAC00, 0fBAB607ED;
	selp.f32 	%f105, %f104, 0fB94D4153, %p30;
	selp.f32 	%f106, 0f3D2AAABB, 0f3C0885E4, %p30;
	fma.rn.f32 	%f107, %f105, %f101, %f106;
	selp.f32 	%f108, 0fBEFFFFFF, 0fBE2AAAA8, %p30;
	fma.rn.f32 	%f109, %f107, %f101, %f108;
	fma.rn.f32 	%f110, %f109, %f103, %f102;
	and.b32  	%r165, %r258, 2;
	setp.eq.s32 	%p31, %r165, 0;
	mov.f32 	%f111, 0f00000000;
	sub.f32 	%f112, %f111, %f110;
	selp.f32 	%f20, %f110, %f112, %p31;
	@%p29 bra 	$L__BB0_34;
	setp.neu.f32 	%p32, %f16, 0f7F800000;
	@%p32 bra 	$L__BB0_29;
	mov.f32 	%f115, 0f00000000;
	mul.rn.f32 	%f234, %f14, %f115;
	mov.b32 	%r262, 0;
	bra.uni 	$L__BB0_34;
$L__BB0_29:
	mov.b32 	%r47, %f14;
	shl.b32 	%r167, %r47, 8;
	or.b32  	%r48, %r167, -2147483648;
	mov.b64 	%rd124, 0;
	mov.b32 	%r259, 0;
$L__BB0_30:
	.pragma "nounroll";
	mul.wide.u32 	%rd78, %r259, 4;
	mov.u64 	%rd79, __cudart_i2opi_f;
	add.s64 	%rd80, %rd79, %rd78;
	ld.global.nc.u32 	%r168, [%rd80];
	mad.wide.u32 	%rd81, %r168, %r48, %rd124;
	shr.u64 	%rd124, %rd81, 32;
	add.s64 	%rd82, %rd3, %rd78;
	st.local.u32 	[%rd82], %rd81;
	add.s32 	%r259, %r259, 1;
	setp.ne.s32 	%p33, %r259, 6;
	@%p33 bra 	$L__BB0_30;
	shr.u32 	%r169, %r47, 23;
	st.local.u32 	[%rd3+24], %rd124;
	and.b32  	%r51, %r169, 31;
	and.b32  	%r170, %r169, 224;
	add.s32 	%r171, %r170, -128;
	shr.u32 	%r172, %r171, 5;
	mul.wide.u32 	%rd83, %r172, 4;
	sub.s64 	%rd27, %rd3, %rd83;
	ld.local.u32 	%r260, [%rd27+24];
	ld.local.u32 	%r261, [%rd27+20];
	setp.eq.s32 	%p34, %r51, 0;
	@%p34 bra 	$L__BB0_33;
	shf.l.wrap.b32 	%r260, %r261, %r260, %r51;
	ld.local.u32 	%r173, [%rd27+16];
	shf.l.wrap.b32 	%r261, %r173, %r261, %r51;
$L__BB0_33:
	shr.u32 	%r174, %r260, 30;
	shf.l.wrap.b32 	%r175, %r261, %r260, 2;
	shl.b32 	%r176, %r261, 2;
	shr.u32 	%r177, %r175, 31;
	add.s32 	%r178, %r177, %r174;
	neg.s32 	%r179, %r178;
	setp.lt.s32 	%p35, %r47, 0;
	selp.b32 	%r262, %r179, %r178, %p35;
	xor.b32  	%r180, %r175, %r47;
	shr.s32 	%r181, %r175, 31;
	xor.b32  	%r182, %r181, %r175;
	xor.b32  	%r183, %r181, %r176;
	cvt.u64.u32 	%rd84, %r182;
	shl.b64 	%rd85, %rd84, 32;
	cvt.u64.u32 	%rd86, %r183;
	or.b64  	%rd87, %rd85, %rd86;
	cvt.rn.f64.s64 	%fd7, %rd87;
	mul.f64 	%fd8, %fd7, 0d3BF921FB54442D19;
	cvt.rn.f32.f64 	%f113, %fd8;
	neg.f32 	%f114, %f113;
	setp.lt.s32 	%p36, %r180, 0;
	selp.f32 	%f234, %f114, %f113, %p36;
$L__BB0_34:
	add.s32 	%r185, %r262, 1;
	mul.rn.f32 	%f116, %f234, %f234;
	and.b32  	%r186, %r262, 1;
	setp.eq.b32 	%p37, %r186, 1;
	selp.f32 	%f117, %f234, 0f3F800000, %p37;
	fma.rn.f32 	%f118, %f116, %f117, 0f00000000;
	fma.rn.f32 	%f119, %f116, 0f37CBAC00, 0fBAB607ED;
	selp.f32 	%f120, 0fB94D4153, %f119, %p37;
	selp.f32 	%f121, 0f3C0885E4, 0f3D2AAABB, %p37;
	fma.rn.f32 	%f122, %f120, %f116, %f121;
	selp.f32 	%f123, 0fBE2AAAA8, 0fBEFFFFFF, %p37;
	fma.rn.f32 	%f124, %f122, %f116, %f123;
	fma.rn.f32 	%f125, %f124, %f118, %f117;
	and.b32  	%r187, %r185, 2;
	setp.eq.s32 	%p38, %r187, 0;
	mov.f32 	%f126, 0f00000000;
	sub.f32 	%f127, %f126, %f125;
	selp.f32 	%f24, %f125, %f127, %p38;
	mul.wide.s32 	%rd88, %r254, 4;
	add.s64 	%rd89, %rd16, %rd88;
	ld.global.f32 	%f25, [%rd89];
	mul.f32 	%f128, %f25, 0f3F22F983;
	cvt.rni.s32.f32 	%r270, %f128;
	cvt.rn.f32.s32 	%f129, %r270;
	fma.rn.f32 	%f130, %f129, 0fBFC90FDA, %f25;
	fma.rn.f32 	%f131, %f129, 0fB3A22168, %f130;
	fma.rn.f32 	%f236, %f129, 0fA7C234C5, %f131;
	abs.f32 	%f27, %f25;
	setp.ltu.f32 	%p39, %f27, 0f47CE4780;
	mov.u32 	%r266, %r270;
	mov.f32 	%f235, %f236;
	@%p39 bra 	$L__BB0_42;
	setp.neu.f32 	%p40, %f27, 0f7F800000;
	@%p40 bra 	$L__BB0_37;
	mov.f32 	%f134, 0f00000000;
	mul.rn.f32 	%f235, %f25, %f134;
	mov.b32 	%r266, 0;
	bra.uni 	$L__BB0_42;
$L__BB0_37:
	mov.b32 	%r61, %f25;
	mov.b64 	%rd125, 0;
	mov.b32 	%r263, 0;
$L__BB0_38:
	.pragma "nounroll";
	mul.wide.u32 	%rd91, %r263, 4;
	mov.u64 	%rd92, __cudart_i2opi_f;
	add.s64 	%rd93, %rd92, %rd91;
	ld.global.nc.u32 	%r189, [%rd93];
	shl.b32 	%r190, %r61, 8;
	or.b32  	%r191, %r190, -2147483648;
	mad.wide.u32 	%rd94, %r189, %r191, %rd125;
	shr.u64 	%rd125, %rd94, 32;
	add.s64 	%rd95, %rd2, %rd91;
	st.local.u32 	[%rd95], %rd94;
	add.s32 	%r263, %r263, 1;
	setp.ne.s32 	%p41, %r263, 6;
	@%p41 bra 	$L__BB0_38;
	shr.u32 	%r192, %r61, 23;
	st.local.u32 	[%rd2+24], %rd125;
	and.b32  	%r64, %r192, 31;
	and.b32  	%r193, %r192, 224;
	add.s32 	%r194, %r193, -128;
	shr.u32 	%r195, %r194, 5;
	mul.wide.u32 	%rd96, %r195, 4;
	sub.s64 	%rd30, %rd2, %rd96;
	ld.local.u32 	%r264, [%rd30+24];
	ld.local.u32 	%r265, [%rd30+20];
	setp.eq.s32 	%p42, %r64, 0;
	@%p42 bra 	$L__BB0_41;
	shf.l.wrap.b32 	%r264, %r265, %r264, %r64;
	ld.local.u32 	%r196, [%rd30+16];
	shf.l.wrap.b32 	%r265, %r196, %r265, %r64;
$L__BB0_41:
	shr.u32 	%r197, %r264, 30;
	shf.l.wrap.b32 	%r198, %r265, %r264, 2;
	shl.b32 	%r199, %r265, 2;
	shr.u32 	%r200, %r198, 31;
	add.s32 	%r201, %r200, %r197;
	neg.s32 	%r202, %r201;
	setp.lt.s32 	%p43, %r61, 0;
	selp.b32 	%r266, %r202, %r201, %p43;
	xor.b32  	%r203, %r198, %r61;
	shr.s32 	%r204, %r198, 31;
	xor.b32  	%r205, %r204, %r198;
	xor.b32  	%r206, %r204, %r199;
	cvt.u64.u32 	%rd97, %r205;
	shl.b64 	%rd98, %rd97, 32;
	cvt.u64.u32 	%rd99, %r206;
	or.b64  	%rd100, %rd98, %rd99;
	cvt.rn.f64.s64 	%fd9, %rd100;
	mul.f64 	%fd10, %fd9, 0d3BF921FB54442D19;
	cvt.rn.f32.f64 	%f132, %fd10;
	neg.f32 	%f133, %f132;
	setp.lt.s32 	%p44, %r203, 0;
	selp.f32 	%f235, %f133, %f132, %p44;
$L__BB0_42:
	mul.rn.f32 	%f135, %f235, %f235;
	and.b32  	%r208, %r266, 1;
	setp.eq.b32 	%p46, %r208, 1;
	selp.f32 	%f136, 0f3F800000, %f235, %p46;
	fma.rn.f32 	%f137, %f135, %f136, 0f00000000;
	fma.rn.f32 	%f138, %f135, 0f37CBAC00, 0fBAB607ED;
	selp.f32 	%f139, %f138, 0fB94D4153, %p46;
	selp.f32 	%f140, 0f3D2AAABB, 0f3C0885E4, %p46;
	fma.rn.f32 	%f141, %f139, %f135, %f140;
	selp.f32 	%f142, 0fBEFFFFFF, 0fBE2AAAA8, %p46;
	fma.rn.f32 	%f143, %f141, %f135, %f142;
	fma.rn.f32 	%f144, %f143, %f137, %f136;
	and.b32  	%r209, %r266, 2;
	setp.eq.s32 	%p47, %r209, 0;
	mov.f32 	%f145, 0f00000000;
	sub.f32 	%f146, %f145, %f144;
	selp.f32 	%f31, %f144, %f146, %p47;
	@%p39 bra 	$L__BB0_50;
	setp.neu.f32 	%p48, %f27, 0f7F800000;
	@%p48 bra 	$L__BB0_45;
	mov.f32 	%f149, 0f00000000;
	mul.rn.f32 	%f236, %f25, %f149;
	mov.b32 	%r270, 0;
	bra.uni 	$L__BB0_50;
$L__BB0_45:
	mov.b32 	%r73, %f25;
	mov.b64 	%rd126, 0;
	mov.b32 	%r267, 0;
$L__BB0_46:
	.pragma "nounroll";
	mul.wide.u32 	%rd102, %r267, 4;
	add.s64 	%rd104, %rd103, %rd102;
	ld.global.nc.u32 	%r211, [%rd104];
	shl.b32 	%r212, %r73, 8;
	or.b32  	%r213, %r212, -2147483648;
	mad.wide.u32 	%rd105, %r211, %r213, %rd126;
	shr.u64 	%rd126, %rd105, 32;
	add.s64 	%rd106, %rd1, %rd102;
	st.local.u32 	[%rd106], %rd105;
	add.s32 	%r267, %r267, 1;
	setp.ne.s32 	%p49, %r267, 6;
	@%p49 bra 	$L__BB0_46;
	shr.u32 	%r214, %r73, 23;
	st.local.u32 	[%rd1+24], %rd126;
	and.b32  	%r76, %r214, 31;
	and.b32  	%r215, %r214, 224;
	add.s32 	%r216, %r215, -128;
	shr.u32 	%r217, %r216, 5;
	mul.wide.u32 	%rd107, %r217, 4;
	sub.s64 	%rd33, %rd1, %rd107;
	ld.local.u32 	%r268, [%rd33+24];
	ld.local.u32 	%r269, [%rd33+20];
	setp.eq.s32 	%p50, %r76, 0;
	@%p50 bra 	$L__BB0_49;
	shf.l.wrap.b32 	%r268, %r269, %r268, %r76;
	ld.local.u32 	%r218, [%rd33+16];
	shf.l.wrap.b32 	%r269, %r218, %r269, %r76;
$L__BB0_49:
	shr.u32 	%r219, %r268, 30;
	shf.l.wrap.b32 	%r220, %r269, %r268, 2;
	shl.b32 	%r221, %r269, 2;
	shr.u32 	%r222, %r220, 31;
	add.s32 	%r223, %r222, %r219;
	neg.s32 	%r224, %r223;
	setp.lt.s32 	%p51, %r73, 0;
	selp.b32 	%r270, %r224, %r223, %p51;
	xor.b32  	%r225, %r220, %r73;
	shr.s32 	%r226, %r220, 31;
	xor.b32  	%r227, %r226, %r220;
	xor.b32  	%r228, %r226, %r221;
	cvt.u64.u32 	%rd108, %r227;
	shl.b64 	%rd109, %rd108, 32;
	cvt.u64.u32 	%rd110, %r228;
	or.b64  	%rd111, %rd109, %rd110;
	cvt.rn.f64.s64 	%fd11, %rd111;
	mul.f64 	%fd12, %fd11, 0d3BF921FB54442D19;
	cvt.rn.f32.f64 	%f147, %fd12;
	neg.f32 	%f148, %f147;
	setp.lt.s32 	%p52, %r225, 0;
	selp.f32 	%f236, %f148, %f147, %p52;
$L__BB0_50:
	add.s32 	%r231, %r270, 1;
	mul.rn.f32 	%f150, %f236, %f236;
	and.b32  	%r232, %r270, 1;
	setp.eq.b32 	%p53, %r232, 1;
	selp.f32 	%f151, %f236, 0f3F800000, %p53;
	fma.rn.f32 	%f152, %f150, %f151, 0f00000000;
	fma.rn.f32 	%f153, %f150, 0f37CBAC00, 0fBAB607ED;
	selp.f32 	%f154, 0fB94D4153, %f153, %p53;
	selp.f32 	%f155, 0f3C0885E4, 0f3D2AAABB, %p53;
	fma.rn.f32 	%f156, %f154, %f150, %f155;
	selp.f32 	%f157, 0fBE2AAAA8, 0fBEFFFFFF, %p53;
	fma.rn.f32 	%f158, %f156, %f150, %f157;
	fma.rn.f32 	%f159, %f158, %f152, %f151;
	and.b32  	%r233, %r231, 2;
	setp.eq.s32 	%p54, %r233, 0;
	mov.f32 	%f160, 0f00000000;
	sub.f32 	%f161, %f160, %f159;
	selp.f32 	%f162, %f159, %f161, %p54;
	mul.f32 	%f163, %f162, %f162;
	mul.f32 	%f164, %f20, %f163;
	mul.f32 	%f165, %f8, %f31;
	mul.f32 	%f166, %f12, %f162;
	mul.f32 	%f167, %f24, %f166;
	sub.f32 	%f168, %f165, %f167;
	mul.f32 	%f169, %f168, %f168;
	fma.rn.f32 	%f170, %f20, %f164, %f169;
	sqrt.rn.f32 	%f171, %f170;
	mul.f32 	%f172, %f8, %f162;
	mul.f32 	%f173, %f24, %f172;
	fma.rn.f32 	%f174, %f12, %f31, %f173;
	abs.f32 	%f175, %f174;
	abs.f32 	%f176, %f171;
	setp.gt.f32 	%p55, %f176, %f175;
	selp.f32 	%f177, %f176, %f175, %p55;
	selp.f32 	%f178, %f175, %f176, %p55;
	div.rn.f32 	%f179, %f178, %f177;
	mul.f32 	%f180, %f179, %f179;
	fma.rn.f32 	%f181, %f180, 0f3B33710B, 0fBC807748;
	fma.rn.f32 	%f182, %f181, %f180, 0f3D2CDAB2;
	fma.rn.f32 	%f183, %f182, %f180, 0fBD992D10;
	fma.rn.f32 	%f184, %f183, %f180, 0f3DD9EA6C;
	fma.rn.f32 	%f185, %f184, %f180, 0fBE117CB1;
	fma.rn.f32 	%f186, %f185, %f180, 0f3E4CBCE0;
	fma.rn.f32 	%f187, %f186, %f180, 0fBEAAAA7D;
	mul.f32 	%f188, %f180, %f187;
	fma.rn.f32 	%f189, %f188, %f179, %f179;
	neg.f32 	%f190, %f189;
	fma.rn.f32 	%f191, 0f3F6EE581, 0f3FD774EB, %f190;
	selp.f32 	%f192, %f191, %f189, %p55;
	selp.f32 	%f193, 0f3F6EE581, 0f3FEEE581, %p55;
	selp.f32 	%f194, %f189, %f190, %p55;
	mov.b32 	%r234, %f174;
	fma.rn.f32 	%f195, %f193, 0f3FD774EB, %f194;
	setp.lt.s32 	%p56, %r234, 0;
	selp.f32 	%f196, %f195, %f192, %p56;
	add.f32 	%f197, %f176, %f175;
	setp.eq.f32 	%p57, %f177, 0f00000000;
	selp.f32 	%f198, 0f40490FDB, 0f00000000, %p56;
	setp.eq.f32 	%p58, %f175, %f176;
	selp.f32 	%f199, 0f4016CBE4, 0f3F490FDB, %p56;
	selp.f32 	%f200, %f199, %f196, %p58;
	selp.f32 	%f201, %f198, %f200, %p57;
	abs.f32 	%f202, %f197;
	setp.nan.f32 	%p59, %f202, %f202;
	copysign.f32 	%f203, %f171, %f201;
	selp.f32 	%f204, %f197, %f203, %p59;
	cvt.f64.f32 	%fd13, %f204;
	mul.f64 	%fd14, %fd13, 0d404CA5DC1A47A9E3;
	cvt.rn.f32.f64 	%f35, %fd14;
	setp.gt.f32 	%p60, %f36, %f35;
	mov.b32 	%r271, 0;
	@%p60 bra 	$L__BB0_55;
	ld.param.f32 	%f230, [_Z8distancePfS_S_S_iiPiffifbb_param_8];
	setp.le.f32 	%p61, %f230, %f35;
	mov.u32 	%r271, %r30;
	@%p61 bra 	$L__BB0_55;
	ld.param.s8 	%rs3, [_Z8distancePfS_S_S_iiPiffifbb_param_11];
	setp.ne.s16 	%p62, %rs3, 0;
	@%p62 bra 	$L__BB0_54;
	sub.f32 	%f228, %f35, %f36;
	div.rn.f32 	%f229, %f228, %f38;
	cvt.rzi.s32.f32 	%r240, %f229;
	add.s32 	%r271, %r240, 1;
	bra.uni 	$L__BB0_55;
$L__BB0_54:
	setp.lt.f32 	%p63, %f35, 0f00800000;
	mul.f32 	%f205, %f35, 0f4B000000;
	selp.f32 	%f206, %f205, %f35, %p63;
	selp.f32 	%f207, 0fC1B80000, 0f00000000, %p63;
	mov.b32 	%r235, %f206;
	add.s32 	%r236, %r235, -1059760811;
	and.b32  	%r237, %r236, -8388608;
	sub.s32 	%r238, %r235, %r237;
	mov.b32 	%f208, %r238;
	cvt.rn.f32.s32 	%f209, %r237;
	fma.rn.f32 	%f210, %f209, 0f34000000, %f207;
	add.f32 	%f211, %f208, 0fBF800000;
	fma.rn.f32 	%f212, %f211, 0fBE055027, 0f3E1039F6;
	fma.rn.f32 	%f213, %f212, %f211, 0fBDF8CDCC;
	fma.rn.f32 	%f214, %f213, %f211, 0f3E0F2955;
	fma.rn.f32 	%f215, %f214, %f211, 0fBE2AD8B9;
	fma.rn.f32 	%f216, %f215, %f211, 0f3E4CED0B;
	fma.rn.f32 	%f217, %f216, %f211, 0fBE7FFF22;
	fma.rn.f32 	%f218, %f217, %f211, 0f3EAAAA78;
	fma.rn.f32 	%f219, %f218, %f211, 0fBF000000;
	mul.f32 	%f220, %f211, %f219;
	fma.rn.f32 	%f221, %f220, %f211, %f211;
	fma.rn.f32 	%f222, %f210, 0f3F317218, %f221;
	setp.gt.u32 	%p64, %r235, 2139095039;
	fma.rn.f32 	%f223, %f206, 0f7F800000, 0f7F800000;
	selp.f32 	%f224, %f223, %f222, %p64;
	setp.eq.f32 	%p65, %f206, 0f00000000;
	selp.f32 	%f225, 0fFF800000, %f224, %p65;
	sub.f32 	%f226, %f225, %f13;
	div.rn.f32 	%f227, %f226, %f38;
	cvt.rzi.s32.f32 	%r239, %f227;
	add.s32 	%r271, %r239, 1;
$L__BB0_55:
	add.s32 	%r241, %r271, %r31;
	mul.wide.s32 	%rd112, %r241, 4;
	add.s64 	%rd113, %rd17, %rd112;
	ld.global.u32 	%r242, [%rd113];
	add.s32 	%r243, %r242, 1;
	st.global.u32 	[%rd113], %r243;
$L__BB0_56:
	add.s32 	%r88, %r254, 1;
	setp.ne.s32 	%p66, %r254, %r32;
	mov.u32 	%r254, %r88;
	@%p66 bra 	$L__BB0_17;
	ret;

}


// ===== COMPILED SASS (sm_100) =====

	.target	sm_100

	.elftype	@"ET_EXEC"


//--------------------- .note.nv.tkinfo           --------------------------
	.section	.note.nv.tkinfo,"",@"SHT_NOTE"
	.sectionflags	@"SHF_NOTE_NV_TKINFO"
	.tkinfo
        /*0018*/ 	.word	0x00000002
        /*0030*/ 	.string	""
        /*0030*/ 	.string	"ptxas"
        /*0030*/ 	.string	"Cuda compilation tools, release 13.0, V13.0.88"
        /*0030*/ 	.string	"Build cuda_13.0.r13.0/compiler.36424714_0"
        /*0030*/ 	.string	"-arch sm_100 -m 64 "



//--------------------- .note.nv.cuinfo           --------------------------
	.section	.note.nv.cuinfo,"",@"SHT_NOTE"
	.sectionflags	@"SHF_NOTE_NV_CUINFO"
        /*0018*/ 	.short	0x0002
        /*001a*/ 	.short	0x0064
        /*001c*/ 	.short	0x0082
	.zero		2


//--------------------- .nv.info                  --------------------------
	.section	.nv.info,"",@"SHT_CUDA_INFO"
	.align	4


	//----- nvinfo : EIATTR_REGCOUNT
	.align		4
        /*0000*/ 	.byte	0x04, 0x2f
        /*0002*/ 	.short	(.L_2 - .L_1)
	.align		4
.L_1:
        /*0004*/ 	.word	index@(_Z8distancePfS_S_S_iiPiffifbb)
        /*0008*/ 	.word	0x00000020


	//----- nvinfo : EIATTR_FRAME_SIZE
	.align		4
.L_2:
        /*000c*/ 	.byte	0x04, 0x11
        /*000e*/ 	.short	(.L_4 - .L_3)
	.align		4
.L_3:
        /*0010*/ 	.word	index@($__internal_1_$__cuda_sm3x_div_rn_noftz_f32_slowpath)
        /*0014*/ 	.word	0x00000020


	//----- nvinfo : EIATTR_FRAME_SIZE
	.align		4
.L_4:
        /*0018*/ 	.byte	0x04, 0x11
        /*001a*/ 	.short	(.L_6 - .L_5)
	.align		4
.L_5:
        /*001c*/ 	.word	index@($__internal_0_$__cuda_sm20_sqrt_rn_f32_slowpath)
        /*0020*/ 	.word	0x00000020


	//----- nvinfo : EIATTR_FRAME_SIZE
	.align		4
.L_6:
        /*0024*/ 	.byte	0x04, 0x11
        /*0026*/ 	.short	(.L_8 - .L_7)
	.align		4
.L_7:
        /*0028*/ 	.word	index@(_Z8distancePfS_S_S_iiPiffifbb)
        /*002c*/ 	.word	0x00000020


	//----- nvinfo : EIATTR_MIN_STACK_SIZE
	.align		4
.L_8:
        /*0030*/ 	.byte	0x04, 0x12
        /*0032*/ 	.short	(.L_10 - .L_9)
	.align		4
.L_9:
        /*0034*/ 	.word	index@(_Z8distancePfS_S_S_iiPiffifbb)
        /*0038*/ 	.word	0x00000020
.L_10:


//--------------------- .nv.compat                --------------------------
	.section	.nv.compat,"",@"SHT_CUDA_COMPAT_INFO"
	.align	4
        /*0000*/ 	.byte	0x02, 0x09, 0x00, 0x00, 0x02, 0x02, 0x01, 0x00, 0x02, 0x05, 0x05, 0x00, 0x03, 0x07, 0x01, 0x01
        /*0010*/ 	.byte	0x02, 0x03, 0x00, 0x00, 0x02, 0x06, 0x01, 0x00, 0x04, 0x0b, 0x08, 0x00, 0x01, 0x00, 0x00, 0x00
        /*0020*/ 	.byte	0x00, 0x00, 0x00, 0x00


//--------------------- .nv.info._Z8distancePfS_S_S_iiPiffifbb --------------------------
	.section	.nv.info._Z8distancePfS_S_S_iiPiffifbb,"",@"SHT_CUDA_INFO"
	.sectionflags	@""
	.align	4


	//----- nvinfo : EIATTR_CUDA_API_VERSION
	.align		4
        /*0000*/ 	.byte	0x04, 0x37
        /*0002*/ 	.short	(.L_12 - .L_11)
.L_11:
        /*0004*/ 	.word	0x00000082


	//----- nvinfo : EIATTR_KPARAM_INFO
	.align		4
.L_12:
        /*0008*/ 	.byte	0x04, 0x17
        /*000a*/ 	.short	(.L_14 - .L_13)
.L_13:
        /*000c*/ 	.word	0x00000000
        /*0010*/ 	.short	0x000c
        /*0012*/ 	.short	0x0041
        /*0014*/ 	.byte	0x00, 0xf0, 0x05, 0x00


	//----- nvinfo : EIATTR_KPARAM_INFO
	.align		4
.L_14:
        /*0018*/ 	.byte	0x04, 0x17
        /*001a*/ 	.short	(.L_16 - .L_15)
.L_15:
        /*001c*/ 	.word	0x00000000
        /*0020*/ 	.short	0x000b
        /*0022*/ 	.short	0x0040
        /*0024*/ 	.byte	0x00, 0xf0, 0x05, 0x00


	//----- nvinfo : EIATTR_KPARAM_INFO
	.align		4
.L_16:
        /*0028*/ 	.byte	0x04, 0x17
        /*002a*/ 	.short	(.L_18 - .L_17)
.L_17:
        /*002c*/ 	.word	0x00000000
        /*0030*/ 	.short	0x000a
        /*0032*/ 	.short	0x003c
        /*0034*/ 	.byte	0x00, 0xf0, 0x11, 0x00


	//----- nvinfo : EIATTR_KPARAM_INFO
	.align		4
.L_18:
        /*0038*/ 	.byte	0x04, 0x17
        /*003a*/ 	.short	(.L_20 - .L_19)
.L_19:
        /*003c*/ 	.word	0x00000000
        /*0040*/ 	.short	0x0009
        /*0042*/ 	.short	0x0038
        /*0044*/ 	.byte	0x00, 0xf0, 0x11, 0x00


	//----- nvinfo : EIATTR_KPARAM_INFO
	.align		4
.L_20:
        /*0048*/ 	.byte	0x04, 0x17
        /*004a*/ 	.short	(.L_22 - .L_21)
.L_21:
        /*004c*/ 	.word	0x00000000
        /*0050*/ 	.short	0x0008
        /*0052*/ 	.short	0x0034
        /*0054*/ 	.byte	0x00, 0xf0, 0x11, 0x00


	//----- nvinfo : EIATTR_KPARAM_INFO
	.align		4
.L_22:
        /*0058*/ 	.byte	0x04, 0x17
        /*005a*/ 	.short	(.L_24 - .L_23)
.L_23:
        /*005c*/ 	.word	0x00000000
        /*0060*/ 	.short	0x0007
        /*0062*/ 	.short	0x0030
        /*0064*/ 	.byte	0x00, 0xf0, 0x11, 0x00


	//----- nvinfo : EIATTR_KPARAM_INFO
	.align		4
.L_24:
        /*0068*/ 	.byte	0x04, 0x17
        /*006a*/ 	.short	(.L_26 - .L_25)
.L_25:
        /*006c*/ 	.word	0x00000000
        /*0070*/ 	.short	0x0006
        /*0072*/ 	.short	0x0028
        /*0074*/ 	.byte	0x00, 0xf5, 0x21, 0x00


	//----- nvinfo : EIATTR_KPARAM_INFO
	.align		4
.L_26:
        /*0078*/ 	.byte	0x04, 0x17
        /*007a*/ 	.short	(.L_28 - .L_27)
.L_27:
        /*007c*/ 	.word	0x00000000
        /*0080*/ 	.short	0x0005
        /*0082*/ 	.short	0x0024
        /*0084*/ 	.byte	0x00, 0xf0, 0x11, 0x00


	//----- nvinfo : EIATTR_KPARAM_INFO
	.align		4
.L_28:
        /*0088*/ 	.byte	0x04, 0x17
        /*008a*/ 	.short	(.L_30 - .L_29)
.L_29:
        /*008c*/ 	.word	0x00000000
        /*0090*/ 	.short	0x0004
        /*0092*/ 	.short	0x0020
        /*0094*/ 	.byte	0x00, 0xf0, 0x11, 0x00


	//----- nvinfo : EIATTR_KPARAM_INFO
	.align		4
.L_30:
        /*0098*/ 	.byte	0x04, 0x17
        /*009a*/ 	.short	(.L_32 - .L_31)
.L_31:
        /*009c*/ 	.word	0x00000000
        /*00a0*/ 	.short	0x0003
        /*00a2*/ 	.short	0x0018
        /*00a4*/ 	.byte	0x00, 0xf5, 0x21, 0x00


	//----- nvinfo : EIATTR_KPARAM_INFO
	.align		4
.L_32:
        /*00a8*/ 	.byte	0x04, 0x17
        /*00aa*/ 	.short	(.L_34 - .L_33)
.L_33:
        /*00ac*/ 	.word	0x00000000
        /*00b0*/ 	.short	0x0002
        /*00b2*/ 	.short	0x0010
        /*00b4*/ 	.byte	0x00, 0xf5, 0x21, 0x00


	//----- nvinfo : EIATTR_KPARAM_INFO
	.align		4
.L_34:
        /*00b8*/ 	.byte	0x04, 0x17
        /*00ba*/ 	.short	(.L_36 - .L_35)
.L_35:
        /*00bc*/ 	.word	0x00000000
        /*00c0*/ 	.short	0x0001
        /*00c2*/ 	.short	0x0008
        /*00c4*/ 	.byte	0x00, 0xf5, 0x21, 0x00


	//----- nvinfo : EIATTR_KPARAM_INFO
	.align		4
.L_36:
        /*00c8*/ 	.byte	0x04, 0x17
        /*00ca*/ 	.short	(.L_38 - .L_37)
.L_37:
        /*00cc*/ 	.word	0x00000000
        /*00d0*/ 	.short	0x0000
        /*00d2*/ 	.short	0x0000
        /*00d4*/ 	.byte	0x00, 0xf5, 0x21, 0x00


	//----- nvinfo : EIATTR_SPARSE_MMA_MASK
	.align		4
.L_38:
        /*00d8*/ 	.byte	0x03, 0x50
        /*00da*/ 	.short	0x0000


	//----- nvinfo : EIATTR_MAXREG_COUNT
	.align		4
        /*00dc*/ 	.byte	0x03, 0x1b
        /*00de*/ 	.short	0x00ff


	//----- nvinfo : EIATTR_MERCURY_ISA_VERSION
	.align		4
        /*00e0*/ 	.byte	0x03, 0x5f
        /*00e2*/ 	.short	0x0101


	//----- nvinfo : EIATTR_VRC_CTA_INIT_COUNT
	.align		4
        /*00e4*/ 	.byte	0x02, 0x4a
	.zero		1
	.zero		1


	//----- nvinfo : EIATTR_EXIT_INSTR_OFFSETS
	.align		4
        /*00e8*/ 	.byte	0x04, 0x1c
        /*00ea*/ 	.short	(.L_40 - .L_39)


	//   ....[0]....
.L_39:
        /*00ec*/ 	.word	0x000029e0


	//----- nvinfo : EIATTR_CRS_STACK_SIZE
	.align		4
.L_40:
        /*00f0*/ 	.byte	0x04, 0x1e
        /*00f2*/ 	.short	(.L_42 - .L_41)
.L_41:
        /*00f4*/ 	.word	0x00000000


	//----- nvinfo : EIATTR_CBANK_PARAM_SIZE
	.align		4
.L_42:
        /*00f8*/ 	.byte	0x03, 0x19
        /*00fa*/ 	.short	0x0042


	//----- nvinfo : EIATTR_PARAM_CBANK
	.align		4
        /*00fc*/ 	.byte	0x04, 0x0a
        /*00fe*/ 	.short	(.L_44 - .L_43)
	.align		4
.L_43:
        /*0100*/ 	.word	index@(.nv.constant0._Z8distancePfS_S_S_iiPiffifbb)
        /*0104*/ 	.short	0x0380
        /*0106*/ 	.short	0x0042


	//----- nvinfo : EIATTR_SW_WAR
	.align		4
.L_44:
        /*0108*/ 	.byte	0x04, 0x36
        /*010a*/ 	.short	(.L_46 - .L_45)
.L_45:
        /*010c*/ 	.word	0x00000008
.L_46:


//--------------------- .nv.callgraph             --------------------------
	.section	.nv.callgraph,"",@"SHT_CUDA_CALLGRAPH"
	.align	4
	.sectionentsize	8
	.align		4
        /*0000*/ 	.word	0x00000000
	.align		4
        /*0004*/ 	.word	0xffffffff
	.align		4
        /*0008*/ 	.word	0x00000000
	.align		4
        /*000c*/ 	.word	0xfffffffe
	.align		4
        /*0010*/ 	.word	0x00000000
	.align		4
        /*0014*/ 	.word	0xfffffffd
	.align		4
        /*0018*/ 	.word	0x00000000
	.align		4
        /*001c*/ 	.word	0xfffffffc


//--------------------- .nv.constant4             --------------------------
	.section	.nv.constant4,"a",@progbits
	.align	8
	.align		8
.nv.constant4:
        /*0000*/ 	.dword	__cudart_i2opi_f


//--------------------- .text._Z8distancePfS_S_S_iiPiffifbb --------------------------
	.section	.text._Z8distancePfS_S_S_iiPiffifbb,"ax",@progbits
	.align	128
        .global         _Z8distancePfS_S_S_iiPiffifbb
        .type           _Z8distancePfS_S_S_iiPiffifbb,@function
        .size           _Z8distancePfS_S_S_iiPiffifbb,(.L_x_45 - _Z8distancePfS_S_S_iiPiffifbb)
        .other          _Z8distancePfS_S_S_iiPiffifbb,@"STO_CUDA_ENTRY STV_DEFAULT"
_Z8distancePfS_S_S_iiPiffifbb:
.text._Z8distancePfS_S_S_iiPiffifbb:
[----:B------:R-:W0:Y:S01]  /*0000*/  LDC R1, c[0x0][0x37c] ;  /* 0x0000df00ff017b82 */ /* 0x000e220000000800 */
[----:B------:R-:W1:Y:S07]  /*0010*/  S2R R0, SR_TID.X ;  /* 0x0000000000007919 */ /* 0x000e6e0000002100 */
[----:B------:R-:W1:Y:S01]  /*0020*/  S2UR UR4, SR_CTAID.X ;  /* 0x00000000000479c3 */ /* 0x000e620000002500 */
[----:B------:R-:W2:Y:S01]  /*0030*/  LDCU UR5, c[0x0][0x3a0] ;  /* 0x00007400ff0577ac */ /* 0x000ea20008000800 */
[----:B0-----:R-:W-:Y:S01]  /*0040*/  VIADD R1, R1, 0xffffffe0 ;  /* 0xffffffe001017836 */ /* 0x001fe20000000000 */
[----:B------:R-:W0:Y:S05]  /*0050*/  LDCU.64 UR8, c[0x0][0x358] ;  /* 0x00006b00ff0877ac */ /* 0x000e2a0008000a00 */
[----:B------:R-:W1:Y:S08]  /*0060*/  LDC R9, c[0x0][0x360] ;  /* 0x0000d800ff097b82 */ /* 0x000e700000000800 */
[----:B------:R-:W3:Y:S08]  /*0070*/  LDC.64 R2, c[0x0][0x388] ;  /* 0x0000e200ff027b82 */ /* 0x000ef00000000a00 */
[----:B------:R-:W4:Y:S01]  /*0080*/  LDC.64 R4, c[0x0][0x380] ;  /* 0x0000e000ff047b82 */ /* 0x000f220000000a00 */
[----:B-1----:R-:W-:-:S04]  /*0090*/  IMAD R9, R9, UR4, R0 ;  /* 0x0000000409097c24 */ /* 0x002fc8000f8e0200 */
[----:B--2---:R-:W-:-:S04]  /*00a0*/  VIADD R0, R9, UR5 ;  /* 0x0000000509007c36 */ /* 0x004fc80008000000 */
[----:B---3--:R-:W-:-:S05]  /*00b0*/  IMAD.WIDE R2, R0, 0x4, R2 ;  /* 0x0000000400027825 */ /* 0x008fca00078e0202 */
[----:B0-----:R-:W2:Y:S01]  /*00c0*/  LDG.E R13, desc[UR8][R2.64] ;  /* 0x00000008020d7981 */ /* 0x001ea2000c1e1900 */
[----:B----4-:R-:W-:-:S06]  /*00d0*/  IMAD.WIDE R4, R0, 0x4, R4 ;  /* 0x0000000400047825 */ /* 0x010fcc00078e0204 */
[----:B------:R0:W5:Y:S01]  /*00e0*/  LDG.E R4, desc[UR8][R4.64] ;  /* 0x0000000804047981 */ /* 0x000162000c1e1900 */
[----:B------:R-:W-:Y:S01]  /*00f0*/  BSSY.RECONVERGENT B0, `(.L_x_0) ;  /* 0x0000042000007945 */ /* 0x000fe20003800200 */
[C---:B--2---:R-:W-:Y:S01]  /*0100*/  FMUL R6, R13.reuse, 0.63661974668502807617 ;  /* 0x3f22f9830d067820 */ /* 0x044fe20000400000 */
[----:B------:R-:W-:-:S05]  /*0110*/  FSETP.GE.AND P0, PT, |R13|, 105615, PT ;  /* 0x47ce47800d00780b */ /* 0x000fca0003f06200 */
[----:B------:R-:W1:Y:S02]  /*0120*/  F2I.NTZ R6, R6 ;  /* 0x0000000600067305 */ /* 0x000e640000203100 */
[----:B-1----:R-:W-:-:S05]  /*0130*/  I2FP.F32.S32 R16, R6 ;  /* 0x0000000600107245 */ /* 0x002fca0000201400 */
[----:B------:R-:W-:-:S04]  /*0140*/  FFMA R7, R16, -1.5707962512969970703, R13 ;  /* 0xbfc90fda10077823 */ /* 0x000fc8000000000d */
[----:B------:R-:W-:-:S04]  /*0150*/  FFMA R7, R16, -7.5497894158615963534e-08, R7 ;  /* 0xb3a2216810077823 */ /* 0x000fc80000000007 */
[----:B------:R-:W-:Y:S01]  /*0160*/  FFMA R16, R16, -5.3903029534742383927e-15, R7 ;  /* 0xa7c234c510107823 */ /* 0x000fe20000000007 */
[----:B------:R-:W-:-:S03]  /*0170*/  IMAD.MOV.U32 R7, RZ, RZ, R6 ;  /* 0x000000ffff077224 */ /* 0x000fc600078e0006 */
[----:B------:R-:W-:Y:S01]  /*0180*/  IMAD.MOV.U32 R2, RZ, RZ, R16 ;  /* 0x000000ffff027224 */ /* 0x000fe200078e0010 */
[----:B0-----:R-:W-:Y:S06]  /*0190*/  @!P0 BRA `(.L_x_1) ;  /* 0x0000000000dc8947 */ /* 0x001fec0003800000 */
[----:B------:R-:W-:-:S13]  /*01a0*/  FSETP.NEU.AND P1, PT, |R13|, +INF , PT ;  /* 0x7f8000000d00780b */ /* 0x000fda0003f2d200 */
[----:B------:R-:W-:Y:S01]  /*01b0*/  @!P1 FMUL R2, RZ, R13 ;  /* 0x0000000dff029220 */ /* 0x000fe20000400000 */
[----:B------:R-:W-:Y:S01]  /*01c0*/  @!P1 IMAD.MOV.U32 R6, RZ, RZ, RZ ;  /* 0x000000ffff069224 */ /* 0x000fe200078e00ff */
[----:B------:R-:W-:Y:S06]  /*01d0*/  @!P1 BRA `(.L_x_1) ;  /* 0x0000000000cc9947 */ /* 0x000fec0003800000 */
[----:B------:R-:W-:Y:S01]  /*01e0*/  SHF.L.U32 R3, R13, 0x8, RZ ;  /* 0x000000080d037819 */ /* 0x000fe200000006ff */
[----:B------:R-:W-:Y:S01]  /*01f0*/  IMAD.MOV.U32 R8, RZ, RZ, RZ ;  /* 0x000000ffff087224 */ /* 0x000fe200078e00ff */
[----:B------:R-:W0:Y:S01]  /*0200*/  LDCU.64 UR6, c[0x4][URZ] ;  /* 0x01000000ff0677ac */ /* 0x000e220008000a00 */
[----:B------:R-:W-:Y:S01]  /*0210*/  IMAD.MOV.U32 R2, RZ, RZ, R1 ;  /* 0x000000ffff027224 */ /* 0x000fe200078e0001 */
[----:B------:R-:W-:Y:S01]  /*0220*/  LOP3.LUT R3, R3, 0x80000000, RZ, 0xfc, !PT ;  /* 0x8000000003037812 */ /* 0x000fe200078efcff */
[----:B------:R-:W-:Y:S01]  /*0230*/  UMOV UR5, URZ ;  /* 0x000000ff00057c82 */ /* 0x000fe20008000000 */
[----:B------:R-:W-:-:S05]  /*0240*/  UMOV UR4, URZ ;  /* 0x000000ff00047c82 */ /* 0x000fca0008000000 */
.L_x_2:
[----:B0-----:R-:W-:Y:S02]  /*0250*/  IMAD.U32 R14, RZ, RZ, UR6 ;  /* 0x00000006ff0e7e24 */ /* 0x001fe4000f8e00ff */
[----:B------:R-:W-:-:S05]  /*0260*/  IMAD.U32 R15, RZ, RZ, UR7 ;  /* 0x00000007ff0f7e24 */ /* 0x000fca000f8e00ff */
[----:B------:R-:W2:Y:S01]  /*0270*/  LDG.E.CONSTANT R10, desc[UR8][R14.64] ;  /* 0x000000080e0a7981 */ /* 0x000ea2000c1e9900 */
[----:B------:R-:W-:Y:S02]  /*0280*/  UIADD3 UR6, UP0, UPT, UR6, 0x4, URZ ;  /* 0x0000000406067890 */ /* 0x000fe4000ff1e0ff */
[----:B------:R-:W-:Y:S02]  /*0290*/  UIADD3 UR4, UPT, UPT, UR4, 0x1, URZ ;  /* 0x0000000104047890 */ /* 0x000fe4000fffe0ff */
[----:B------:R-:W-:Y:S02]  /*02a0*/  UIADD3.X UR7, UPT, UPT, URZ, UR7, URZ, UP0, !UPT ;  /* 0x00000007ff077290 */ /* 0x000fe400087fe4ff */
[----:B------:R-:W-:Y:S01]  /*02b0*/  UISETP.NE.AND UP0, UPT, UR4, 0x6, UPT ;  /* 0x000000060400788c */ /* 0x000fe2000bf05270 */
[----:B--2---:R-:W-:-:S03]  /*02c0*/  IMAD.WIDE.U32 R10, R10, R3, RZ ;  /* 0x000000030a0a7225 */ /* 0x004fc600078e00ff */
[----:B------:R-:W-:-:S04]  /*02d0*/  IADD3 R5, P1, PT, R10, R8, RZ ;  /* 0x000000080a057210 */ /* 0x000fc80007f3e0ff */
[----:B------:R-:W-:Y:S01]  /*02e0*/  IADD3.X R8, PT, PT, R11, UR5, RZ, P1, !PT ;  /* 0x000000050b087c10 */ /* 0x000fe20008ffe4ff */
[----:B------:R0:W-:Y:S02]  /*02f0*/  STL [R2], R5 ;  /* 0x0000000502007387 */ /* 0x0001e40000100800 */
[----:B0-----:R-:W-:Y:S01]  /*0300*/  VIADD R2, R2, 0x4 ;  /* 0x0000000402027836 */ /* 0x001fe20000000000 */
[----:B------:R-:W-:Y:S06]  /*0310*/  BRA.U UP0, `(.L_x_2) ;  /* 0xfffffffd00cc7547 */ /* 0x000fec000b83ffff */
[----:B------:R-:W-:Y:S01]  /*0320*/  SHF.R.U32.HI R10, RZ, 0x17, R13 ;  /* 0x00000017ff0a7819 */ /* 0x000fe2000001160d */
[----:B------:R0:W-:Y:S03]  /*0330*/  STL [R1+0x18], R8 ;  /* 0x0000180801007387 */ /* 0x0001e60000100800 */
[C---:B------:R-:W-:Y:S02]  /*0340*/  LOP3.LUT R2, R10.reuse, 0xe0, RZ, 0xc0, !PT ;  /* 0x000000e00a027812 */ /* 0x040fe400078ec0ff */
[----:B------:R-:W-:Y:S02]  /*0350*/  LOP3.LUT P1, RZ, R10, 0x1f, RZ, 0xc0, !PT ;  /* 0x0000001f0aff7812 */ /* 0x000fe4000782c0ff */
[----:B------:R-:W-:-:S04]  /*0360*/  IADD3 R2, PT, PT, R2, -0x80, RZ ;  /* 0xffffff8002027810 */ /* 0x000fc80007ffe0ff */
[----:B------:R-:W-:-:S05]  /*0370*/  SHF.R.U32.HI R2, RZ, 0x5, R2 ;  /* 0x00000005ff027819 */ /* 0x000fca0000011602 */
[----:B------:R-:W-:-:S05]  /*0380*/  IMAD R12, R2, -0x4, R1 ;  /* 0xfffffffc020c7824 */ /* 0x000fca00078e0201 */
[----:B------:R-:W2:Y:S04]  /*0390*/  LDL R3, [R12+0x18] ;  /* 0x000018000c037983 */ /* 0x000ea80000100800 */
[----:B------:R-:W2:Y:S04]  /*03a0*/  LDL R5, [R12+0x14] ;  /* 0x000014000c057983 */ /* 0x000ea80000100800 */
[----:B------:R-:W3:Y:S01]  /*03b0*/  @P1 LDL R6, [R12+0x10] ;  /* 0x000010000c061983 */ /* 0x000ee20000100800 */
[----:B------:R-:W-:Y:S01]  /*03c0*/  LOP3.LUT R2, R10, 0x1f, RZ, 0xc0, !PT ;  /* 0x0000001f0a027812 */ /* 0x000fe200078ec0ff */
[----:B------:R-:W-:Y:S01]  /*03d0*/  UMOV UR4, 0x54442d19 ;  /* 0x54442d1900047882 */ /* 0x000fe20000000000 */
[----:B------:R-:W-:-:S02]  /*03e0*/  UMOV UR5, 0x3bf921fb ;  /* 0x3bf921fb00057882 */ /* 0x000fc40000000000 */
[-C--:B--2---:R-:W-:Y:S02]  /*03f0*/  @P1 SHF.L.W.U32.HI R3, R5, R2.reuse, R3 ;  /* 0x0000000205031219 */ /* 0x084fe40000010e03 */
[----:B---3--:R-:W-:Y:S02]  /*0400*/  @P1 SHF.L.W.U32.HI R5, R6, R2, R5 ;  /* 0x0000000206051219 */ /* 0x008fe40000010e05 */
[----:B------:R-:W-:Y:S02]  /*0410*/  ISETP.GE.AND P1, PT, R13, RZ, PT ;  /* 0x000000ff0d00720c */ /* 0x000fe40003f26270 */
[C-C-:B------:R-:W-:Y:S01]  /*0420*/  SHF.L.W.U32.HI R2, R5.reuse, 0x2, R3.reuse ;  /* 0x0000000205027819 */ /* 0x140fe20000010e03 */
[----:B------:R-:W-:Y:S01]  /*0430*/  IMAD.SHL.U32 R5, R5, 0x4, RZ ;  /* 0x0000000405057824 */ /* 0x000fe200078e00ff */
[----:B------:R-:W-:Y:S02]  /*0440*/  SHF.R.U32.HI R3, RZ, 0x1e, R3 ;  /* 0x0000001eff037819 */ /* 0x000fe40000011603 */
[----:B------:R-:W-:-:S04]  /*0450*/  SHF.R.S32.HI R6, RZ, 0x1f, R2 ;  /* 0x0000001fff067819 */ /* 0x000fc80000011402 */
[C---:B------:R-:W-:Y:S02]  /*0460*/  LOP3.LUT R10, R6.reuse, R5, RZ, 0x3c, !PT ;  /* 0x00000005060a7212 */ /* 0x040fe400078e3cff */
[----:B------:R-:W-:Y:S02]  /*0470*/  LOP3.LUT R11, R6, R2, RZ, 0x3c, !PT ;  /* 0x00000002060b7212 */ /* 0x000fe400078e3cff */
[C---:B------:R-:W-:Y:S02]  /*0480*/  LEA.HI R6, R2.reuse, R3, RZ, 0x1 ;  /* 0x0000000302067211 */ /* 0x040fe400078f08ff */
[----:B------:R-:W-:Y:S02]  /*0490*/  LOP3.LUT R5, R2, R13, RZ, 0x3c, !PT ;  /* 0x0000000d02057212 */ /* 0x000fe400078e3cff */
[----:B------:R-:W1:Y:S01]  /*04a0*/  I2F.F64.S64 R10, R10 ;  /* 0x0000000a000a7312 */ /* 0x000e620000301c00 */
[----:B------:R-:W-:Y:S01]  /*04b0*/  IMAD.MOV R2, RZ, RZ, -R6 ;  /* 0x000000ffff027224 */ /* 0x000fe200078e0a06 */
[----:B------:R-:W-:-:S03]  /*04c0*/  ISETP.GE.AND P2, PT, R5, RZ, PT ;  /* 0x000000ff0500720c */ /* 0x000fc60003f46270 */
[----:B------:R-:W-:Y:S01]  /*04d0*/  @!P1 IMAD.MOV.U32 R6, RZ, RZ, R2 ;  /* 0x000000ffff069224 */ /* 0x000fe200078e0002 */
[----:B-1----:R-:W-:-:S10]  /*04e0*/  DMUL R14, R10, UR4 ;  /* 0x000000040a0e7c28 */ /* 0x002fd40008000000 */
[----:B------:R-:W1:Y:S02]  /*04f0*/  F2F.F32.F64 R14, R14 ;  /* 0x0000000e000e7310 */ /* 0x000e640000301000 */
[----:B01----:R-:W-:-:S07]  /*0500*/  FSEL R2, -R14, R14, !P2 ;  /* 0x0000000e0e027208 */ /* 0x003fce0005000100 */
.L_x_1:
[----:B------:R-:W-:Y:S05]  /*0510*/  BSYNC.RECONVERGENT B0 ;  /* 0x0000000000007941 */ /* 0x000fea0003800200 */
.L_x_0:
[----:B------:R-:W-:Y:S02]  /*0520*/  IMAD.MOV.U32 R12, RZ, RZ, 0x37cbac00 ;  /* 0x37cbac00ff0c7424 */ /* 0x000fe400078e00ff */
[----:B------:R-:W-:Y:S01]  /*0530*/  FMUL R3, R2, R2 ;  /* 0x0000000202037220 */ /* 0x000fe20000400000 */
[C---:B------:R-:W-:Y:S01]  /*0540*/  LOP3.LUT R8, R6.reuse, 0x1, RZ, 0xc0, !PT ;  /* 0x0000000106087812 */ /* 0x040fe200078ec0ff */
[----:B------:R-:W-:Y:S01]  /*0550*/  IMAD.MOV.U32 R14, RZ, RZ, 0x3c0885e4 ;  /* 0x3c0885e4ff0e7424 */ /* 0x000fe200078e00ff */
[----:B------:R-:W-:Y:S01]  /*0560*/  IADD3 R10, PT, PT, R6, 0x1, RZ ;  /* 0x00000001060a7810 */ /* 0x000fe20007ffe0ff */
[----:B------:R-:W-:Y:S01]  /*0570*/  FFMA R5, R3, R12, -0.0013887860113754868507 ;  /* 0xbab607ed03057423 */ /* 0x000fe2000000000c */
[----:B------:R-:W-:Y:S01]  /*0580*/  ISETP.NE.U32.AND P1, PT, R8, 0x1, PT ;  /* 0x000000010800780c */ /* 0x000fe20003f25070 */
[----:B------:R-:W-:Y:S01]  /*0590*/  IMAD.MOV.U32 R15, RZ, RZ, 0x3e2aaaa8 ;  /* 0x3e2aaaa8ff0f7424 */ /* 0x000fe200078e00ff */
[----:B------:R-:W-:Y:S01]  /*05a0*/  LOP3.LUT P2, RZ, R10, 0x2, RZ, 0xc0, !PT ;  /* 0x000000020aff7812 */ /* 0x000fe2000784c0ff */
[----:B------:R-:W-:Y:S01]  /*05b0*/  BSSY.RECONVERGENT B0, `(.L_x_3) ;  /* 0x000003e000007945 */ /* 0x000fe20003800200 */
[----:B------:R-:W-:-:S02]  /*05c0*/  FSEL R6, R5, -0.00019574658654164522886, P1 ;  /* 0xb94d415305067808 */ /* 0x000fc40000800000 */
[----:B------:R-:W-:Y:S02]  /*05d0*/  FSEL R8, R14, 0.041666727513074874878, !P1 ;  /* 0x3d2aaabb0e087808 */ /* 0x000fe40004800000 */
[----:B------:R-:W-:Y:S02]  /*05e0*/  FSEL R5, R2, 1, !P1 ;  /* 0x3f80000002057808 */ /* 0x000fe40004800000 */
[----:B------:R-:W-:Y:S01]  /*05f0*/  FSEL R11, -R15, -0.4999999701976776123, !P1 ;  /* 0xbeffffff0f0b7808 */ /* 0x000fe20004800100 */
[C---:B------:R-:W-:Y:S02]  /*0600*/  FFMA R6, R3.reuse, R6, R8 ;  /* 0x0000000603067223 */ /* 0x040fe40000000008 */
[C---:B------:R-:W-:Y:S02]  /*0610*/  FFMA R2, R3.reuse, R5, RZ ;  /* 0x0000000503027223 */ /* 0x040fe400000000ff */
[----:B------:R-:W-:-:S04]  /*0620*/  FFMA R6, R3, R6, R11 ;  /* 0x0000000603067223 */ /* 0x000fc8000000000b */
[----:B------:R-:W-:-:S04]  /*0630*/  FFMA R5, R2, R6, R5 ;  /* 0x0000000602057223 */ /* 0x000fc80000000005 */
[----:B------:R-:W-:Y:S01]  /*0640*/  @P2 FADD R5, RZ, -R5 ;  /* 0x80000005ff052221 */ /* 0x000fe20000000000 */
[----:B------:R-:W-:Y:S06]  /*0650*/  @!P0 BRA `(.L_x_4) ;  /* 0x0000000000cc8947 */ /* 0x000fec0003800000 */
[----:B------:R-:W-:-:S13]  /*0660*/  FSETP.NEU.AND P0, PT, |R13|, +INF , PT ;  /* 0x7f8000000d00780b */ /* 0x000fda0003f0d200 */
[----:B------:R-:W-:Y:S01]  /*0670*/  @!P0 FMUL R16, RZ, R13 ;  /* 0x0000000dff108220 */ /* 0x000fe20000400000 */
[----:B------:R-:W-:Y:S01]  /*0680*/  @!P0 IMAD.MOV.U32 R7, RZ, RZ, RZ ;  /* 0x000000ffff078224 */ /* 0x000fe200078e00ff */
[----:B------:R-:W-:Y:S06]  /*0690*/  @!P0 BRA `(.L_x_4) ;  /* 0x0000000000bc8947 */ /* 0x000fec0003800000 */
[----:B------:R-:W0:Y:S01]  /*06a0*/  LDC.64 R2, c[0x4][RZ] ;  /* 0x01000000ff027b82 */ /* 0x000e220000000a00 */
[----:B------:R-:W-:Y:S01]  /*06b0*/  IMAD.SHL.U32 R6, R13, 0x100, RZ ;  /* 0x000001000d067824 */ /* 0x000fe200078e00ff */
[----:B------:R-:W-:Y:S01]  /*06c0*/  UMOV UR4, URZ ;  /* 0x000000ff00047c82 */ /* 0x000fe20008000000 */
[----:B------:R-:W-:Y:S02]  /*06d0*/  IMAD.MOV.U32 R8, RZ, RZ, RZ ;  /* 0x000000ffff087224 */ /* 0x000fe400078e00ff */
[----:B------:R-:W-:Y:S01]  /*06e0*/  IMAD.MOV.U32 R16, RZ, RZ, RZ ;  /* 0x000000ffff107224 */ /* 0x000fe200078e00ff */
[----:B------:R-:W-:-:S07]  /*06f0*/  LOP3.LUT R19, R6, 0x80000000, RZ, 0xfc, !PT ;  /* 0x8000000006137812 */ /* 0x000fce00078efcff */
.L_x_5:
[----:B0-----:R-:W-:-:S05]  /*0700*/  IMAD.WIDE.U32 R10, R16, 0x4, R2 ;  /* 0x00000004100a7825 */ /* 0x001fca00078e0002 */
[----:B-1----:R-:W2:Y:S01]  /*0710*/  LDG.E.CONSTANT R6, desc[UR8][R10.64] ;  /* 0x000000080a067981 */ /* 0x002ea2000c1e9900 */
[C---:B------:R-:W-:Y:S01]  /*0720*/  LEA R17, R16.reuse, R1, 0x2 ;  /* 0x0000000110117211 */ /* 0x040fe200078e10ff */
[----:B------:R-:W-:-:S05]  /*0730*/  VIADD R16, R16, 0x1 ;  /* 0x0000000110107836 */ /* 0x000fca0000000000 */
[----:B------:R-:W-:Y:S01]  /*0740*/  ISETP.NE.AND P0, PT, R16, 0x6, PT ;  /* 0x000000061000780c */ /* 0x000fe20003f05270 */
[----:B--2---:R-:W-:-:S03]  /*0750*/  IMAD.WIDE.U32 R6, R6, R19, RZ ;  /* 0x0000001306067225 */ /* 0x004fc600078e00ff */
[----:B------:R-:W-:-:S04]  /*0760*/  IADD3 R6, P1, PT, R6, R8, RZ ;  /* 0x0000000806067210 */ /* 0x000fc80007f3e0ff */
[----:B------:R-:W-:Y:S01]  /*0770*/  IADD3.X R8, PT, PT, R7, UR4, RZ, P1, !PT ;  /* 0x0000000407087c10 */ /* 0x000fe20008ffe4ff */
[----:B------:R1:W-:Y:S04]  /*0780*/  STL [R17], R6 ;  /* 0x0000000611007387 */ /* 0x0003e80000100800 */
[----:B------:R-:W-:Y:S05]  /*0790*/  @P0 BRA `(.L_x_5) ;  /* 0xfffffffc00d80947 */ /* 0x000fea000383ffff */
[----:B------:R-:W-:Y:S01]  /*07a0*/  SHF.R.U32.HI R7, RZ, 0x17, R13 ;  /* 0x00000017ff077819 */ /* 0x000fe2000001160d */
[----:B------:R0:W-:Y:S03]  /*07b0*/  STL [R1+0x18], R8 ;  /* 0x0000180801007387 */ /* 0x0001e60000100800 */
[C---:B------:R-:W-:Y:S02]  /*07c0*/  LOP3.LUT R2, R7.reuse, 0xe0, RZ, 0xc0, !PT ;  /* 0x000000e007027812 */ /* 0x040fe400078ec0ff */
[----:B------:R-:W-:-:S03]  /*07d0*/  LOP3.LUT P0, RZ, R7, 0x1f, RZ, 0xc0, !PT ;  /* 0x0000001f07ff7812 */ /* 0x000fc6000780c0ff */
[----:B------:R-:W-:-:S05]  /*07e0*/  VIADD R2, R2, 0xffffff80 ;  /* 0xffffff8002027836 */ /* 0x000fca0000000000 */
[----:B------:R-:W-:-:S05]  /*07f0*/  SHF.R.U32.HI R2, RZ, 0x5, R2 ;  /* 0x00000005ff027819 */ /* 0x000fca0000011602 */
[----:B------:R-:W-:-:S05]  /*0800*/  IMAD R16, R2, -0x4, R1 ;  /* 0xfffffffc02107824 */ /* 0x000fca00078e0201 */
[----:B------:R-:W2:Y:S04]  /*0810*/  LDL R2, [R16+0x18] ;  /* 0x0000180010027983 */ /* 0x000ea80000100800 */
[----:B------:R-:W2:Y:S04]  /*0820*/  LDL R3, [R16+0x14] ;  /* 0x0000140010037983 */ /* 0x000ea80000100800 */
[----:B-1----:R-:W3:Y:S01]  /*0830*/  @P0 LDL R6, [R16+0x10] ;  /* 0x0000100010060983 */ /* 0x002ee20000100800 */
[----:B------:R-:W-:Y:S01]  /*0840*/  LOP3.LUT R7, R7, 0x1f, RZ, 0xc0, !PT ;  /* 0x0000001f07077812 */ /* 0x000fe200078ec0ff */
[----:B------:R-:W-:Y:S01]  /*0850*/  UMOV UR4, 0x54442d19 ;  /* 0x54442d1900047882 */ /* 0x000fe20000000000 */
[----:B------:R-:W-:Y:S01]  /*0860*/  UMOV UR5, 0x3bf921fb ;  /* 0x3bf921fb00057882 */ /* 0x000fe20000000000 */
[----:B------:R-:W-:-:S02]  /*0870*/  ISETP.GE.AND P1, PT, R13, RZ, PT ;  /* 0x000000ff0d00720c */ /* 0x000fc40003f26270 */
[-C--:B--2---:R-:W-:Y:S02]  /*0880*/  @P0 SHF.L.W.U32.HI R2, R3, R7.reuse, R2 ;  /* 0x0000000703020219 */ /* 0x084fe40000010e02 */
[----:B---3--:R-:W-:-:S04]  /*0890*/  @P0 SHF.L.W.U32.HI R3, R6, R7, R3 ;  /* 0x0000000706030219 */ /* 0x008fc80000010e03 */
[C---:B------:R-:W-:Y:S01]  /*08a0*/  SHF.L.W.U32.HI R6, R3.reuse, 0x2, R2 ;  /* 0x0000000203067819 */ /* 0x040fe20000010e02 */
[----:B------:R-:W-:-:S03]  /*08b0*/  IMAD.SHL.U32 R3, R3, 0x4, RZ ;  /* 0x0000000403037824 */ /* 0x000fc600078e00ff */
[----:B------:R-:W-:Y:S02]  /*08c0*/  SHF.R.S32.HI R7, RZ, 0x1f, R6 ;  /* 0x0000001fff077819 */ /* 0x000fe40000011406 */
[----:B------:R-:W-:Y:S02]  /*08d0*/  LOP3.LUT R13, R6, R13, RZ, 0x3c, !PT ;  /* 0x0000000d060d7212 */ /* 0x000fe400078e3cff */
[C---:B------:R-:W-:Y:S02]  /*08e0*/  LOP3.LUT R10, R7.reuse, R3, RZ, 0x3c, !PT ;  /* 0x00000003070a7212 */ /* 0x040fe400078e3cff */
[----:B------:R-:W-:Y:S02]  /*08f0*/  LOP3.LUT R11, R7, R6, RZ, 0x3c, !PT ;  /* 0x00000006070b7212 */ /* 0x000fe400078e3cff */
[----:B------:R-:W-:Y:S02]  /*0900*/  SHF.R.U32.HI R7, RZ, 0x1e, R2 ;  /* 0x0000001eff077819 */ /* 0x000fe40000011602 */
[----:B------:R-:W-:-:S02]  /*0910*/  ISETP.GE.AND P0, PT, R13, RZ, PT ;  /* 0x000000ff0d00720c */ /* 0x000fc40003f06270 */
[----:B------:R-:W1:Y:S01]  /*0920*/  I2F.F64.S64 R10, R10 ;  /* 0x0000000a000a7312 */ /* 0x000e620000301c00 */
[----:B------:R-:W-:-:S05]  /*0930*/  LEA.HI R7, R6, R7, RZ, 0x1 ;  /* 0x0000000706077211 */ /* 0x000fca00078f08ff */
[----:B------:R-:W-:-:S04]  /*0940*/  IMAD.MOV R2, RZ, RZ, -R7 ;  /* 0x000000ffff027224 */ /* 0x000fc800078e0a07 */
[----:B------:R-:W-:Y:S01]  /*0950*/  @!P1 IMAD.MOV.U32 R7, RZ, RZ, R2 ;  /* 0x000000ffff079224 */ /* 0x000fe200078e0002 */
[----:B-1----:R-:W-:-:S10]  /*0960*/  DMUL R18, R10, UR4 ;  /* 0x000000040a127c28 */ /* 0x002fd40008000000 */
[----:B------:R-:W1:Y:S02]  /*0970*/  F2F.F32.F64 R18, R18 ;  /* 0x0000001200127310 */ /* 0x000e640000301000 */
[----:B01----:R-:W-:-:S07]  /*0980*/  FSEL R16, -R18, R18, !P0 ;  /* 0x0000001212107208 */ /* 0x003fce0004000100 */
.L_x_4:
[----:B------:R-:W-:Y:S05]  /*0990*/  BSYNC.RECONVERGENT B0 ;  /* 0x0000000000007941 */ /* 0x000fea0003800200 */
.L_x_3:
[----:B------:R-:W0:Y:S01]  /*09a0*/  LDC R2, c[0x0][0x3b0] ;  /* 0x0000ec00ff027b82 */ /* 0x000e220000000800 */
[----:B------:R-:W-:Y:S02]  /*09b0*/  IMAD.MOV.U32 R6, RZ, RZ, 0x3e055027 ;  /* 0x3e055027ff067424 */ /* 0x000fe400078e00ff */
[----:B------:R-:W-:Y:S01]  /*09c0*/  FMUL R11, R16, R16 ;  /* 0x00000010100b7220 */ /* 0x000fe20000400000 */
[----:B------:R-:W-:Y:S01]  /*09d0*/  LOP3.LUT R8, R7, 0x1, RZ, 0xc0, !PT ;  /* 0x0000000107087812 */ /* 0x000fe200078ec0ff */
[----:B------:R-:W1:Y:S02]  /*09e0*/  LDCU UR6, c[0x0][0x3b8] ;  /* 0x00007700ff0677ac */ /* 0x000e640008000800 */
[----:B------:R-:W-:Y:S01]  /*09f0*/  FFMA R12, R11, R12, -0.0013887860113754868507 ;  /* 0xbab607ed0b0c7423 */ /* 0x000fe2000000000c */
[----:B------:R-:W-:Y:S01]  /*0a00*/  ISETP.NE.U32.AND P0, PT, R8, 0x1, PT ;  /* 0x000000010800780c */ /* 0x000fe20003f05070 */
[----:B------:R-:W2:Y:S01]  /*0a10*/  LDC R17, c[0x0][0x3a4] ;  /* 0x0000e900ff117b82 */ /* 0x000ea20000000800 */
[----:B------:R-:W3:Y:S02]  /*0a20*/  LDCU UR5, c[0x0][0x3a4] ;  /* 0x00007480ff0577ac */ /* 0x000ee40008000800 */
[----:B------:R-:W-:-:S02]  /*0a30*/  FSEL R14, R14, 0.041666727513074874878, P0 ;  /* 0x3d2aaabb0e0e7808 */ /* 0x000fc40000000000 */
[----:B------:R-:W-:Y:S02]  /*0a40*/  FSEL R12, R12, -0.00019574658654164522886, !P0 ;  /* 0xb94d41530c0c7808 */ /* 0x000fe40004000000 */
[----:B------:R-:W-:-:S03]  /*0a50*/  FSEL R8, -R15, -0.4999999701976776123, P0 ;  /* 0xbeffffff0f087808 */ /* 0x000fc60000000100 */
[----:B------:R-:W-:-:S04]  /*0a60*/  FFMA R12, R11, R12, R14 ;  /* 0x0000000c0b0c7223 */ /* 0x000fc8000000000e */
[----:B------:R-:W-:Y:S01]  /*0a70*/  FFMA R8, R11, R12, R8 ;  /* 0x0000000c0b087223 */ /* 0x000fe20000000008 */
[----:B-1----:R-:W-:Y:S01]  /*0a80*/  UIADD3 UR4, UPT, UPT, UR6, 0x2, URZ ;  /* 0x0000000206047890 */ /* 0x002fe2000fffe0ff */
[----:B0-----:R-:W-:Y:S01]  /*0a90*/  FSETP.GEU.AND P1, PT, R2, 1.175494350822287508e-38, PT ;  /* 0x008000000200780b */ /* 0x001fe20003f2e000 */
[----:B------:R-:W-:-:S04]  /*0aa0*/  UIADD3 UR6, UPT, UPT, UR6, 0x1, URZ ;  /* 0x0000000106067890 */ /* 0x000fc8000fffe0ff */
[----:B------:R-:W-:-:S08]  /*0ab0*/  IMAD R9, R9, UR4, RZ ;  /* 0x0000000409097c24 */ /* 0x000fd0000f8e02ff */
[----:B------:R-:W-:-:S05]  /*0ac0*/  @!P1 FMUL R2, R2, 8388608 ;  /* 0x4b00000002029820 */ /* 0x000fca0000400000 */
[C---:B------:R-:W-:Y:S02]  /*0ad0*/  IADD3 R13, PT, PT, R2.reuse, -0x3f2aaaab, RZ ;  /* 0xc0d55555020d7810 */ /* 0x040fe40007ffe0ff */
[----:B------:R-:W-:Y:S02]  /*0ae0*/  FSETP.NEU.AND P2, PT, R2, RZ, PT ;  /* 0x000000ff0200720b */ /* 0x000fe40003f4d000 */
[----:B------:R-:W-:-:S05]  /*0af0*/  LOP3.LUT R13, R13, 0xff800000, RZ, 0xc0, !PT ;  /* 0xff8000000d0d7812 */ /* 0x000fca00078ec0ff */
[----:B------:R-:W-:Y:S01]  /*0b00*/  IMAD.IADD R3, R2, 0x1, -R13 ;  /* 0x0000000102037824 */ /* 0x000fe200078e0a0d */
[----:B------:R-:W-:-:S03]  /*0b10*/  I2FP.F32.S32 R13, R13 ;  /* 0x0000000d000d7245 */ /* 0x000fc60000201400 */
[----:B------:R-:W-:-:S04]  /*0b20*/  FADD R3, R3, -1 ;  /* 0xbf80000003037421 */ /* 0x000fc80000000000 */
[----:B------:R-:W-:-:S04]  /*0b30*/  FFMA R6, R3, -R6, 0.14084610342979431152 ;  /* 0x3e1039f603067423 */ /* 0x000fc80000000806 */
[----:B------:R-:W-:-:S04]  /*0b40*/  FFMA R6, R3, R6, -0.12148627638816833496 ;  /* 0xbdf8cdcc03067423 */ /* 0x000fc80000000006 */
[----:B------:R-:W-:-:S04]  /*0b50*/  FFMA R6, R3, R6, 0.13980610668659210205 ;  /* 0x3e0f295503067423 */ /* 0x000fc80000000006 */
[----:B------:R-:W-:-:S04]  /*0b60*/  FFMA R6, R3, R6, -0.16684235632419586182 ;  /* 0xbe2ad8b903067423 */ /* 0x000fc80000000006 */
[----:B------:R-:W-:-:S04]  /*0b70*/  FFMA R6, R3, R6, 0.20012299716472625732 ;  /* 0x3e4ced0b03067423 */ /* 0x000fc80000000006 */
[----:B------:R-:W-:-:S04]  /*0b80*/  FFMA R6, R3, R6, -0.24999669194221496582 ;  /* 0xbe7fff2203067423 */ /* 0x000fc80000000006 */
[C---:B------:R-:W-:Y:S01]  /*0b90*/  FFMA R10, R3.reuse, R6, 0.33333182334899902344 ;  /* 0x3eaaaa78030a7423 */ /* 0x040fe20000000006 */
[----:B------:R-:W-:Y:S02]  /*0ba0*/  FSEL R6, R16, 1, P0 ;  /* 0x3f80000010067808 */ /* 0x000fe40000000000 */
[----:B------:R-:W-:Y:S01]  /*0bb0*/  ISETP.GT.U32.AND P0, PT, R2, 0x7f7fffff, PT ;  /* 0x7f7fffff0200780c */ /* 0x000fe20003f04070 */
[----:B------:R-:W-:Y:S01]  /*0bc0*/  FFMA R14, R3, R10, -0.5 ;  /* 0xbf000000030e7423 */ /* 0x000fe2000000000a */
[----:B------:R-:W-:Y:S01]  /*0bd0*/  FSEL R10, RZ, -23, P1 ;  /* 0xc1b80000ff0a7808 */ /* 0x000fe20000800000 */
[----:B------:R-:W-:Y:S01]  /*0be0*/  FFMA R11, R11, R6, RZ ;  /* 0x000000060b0b7223 */ /* 0x000fe200000000ff */
[----:B------:R-:W-:Y:S01]  /*0bf0*/  LOP3.LUT P1, RZ, R7, 0x2, RZ, 0xc0, !PT ;  /* 0x0000000207ff7812 */ /* 0x000fe2000782c0ff */
[----:B------:R-:W-:Y:S01]  /*0c00*/  FMUL R14, R3, R14 ;  /* 0x0000000e030e7220 */ /* 0x000fe20000400000 */
[----:B------:R-:W-:Y:S02]  /*0c10*/  IMAD.MOV.U32 R7, RZ, RZ, 0x7f800000 ;  /* 0x7f800000ff077424 */ /* 0x000fe400078e00ff */
[----:B------:R-:W-:Y:S01]  /*0c20*/  FFMA R10, R13, 1.1920928955078125e-07, R10 ;  /* 0x340000000d0a7823 */ /* 0x000fe2000000000a */
[----:B------:R-:W-:Y:S01]  /*0c30*/  FFMA R6, R11, R8, R6 ;  /* 0x000000080b067223 */ /* 0x000fe20000000006 */
[----:B------:R-:W-:Y:S01]  /*0c40*/  FFMA R3, R3, R14, R3 ;  /* 0x0000000e03037223 */ /* 0x000fe20000000003 */
[----:B--2---:R-:W-:-:S03]  /*0c50*/  VIADDMNMX R8, R17, 0x270f, R17, !PT ;  /* 0x0000270f11087846 */ /* 0x004fc60007800111 */
[----:B------:R-:W-:Y:S01]  /*0c60*/  FFMA R10, R10, 0.69314718246459960938, R3 ;  /* 0x3f3172180a0a7823 */ /* 0x000fe20000000003 */
[----:B------:R-:W-:Y:S01]  /*0c70*/  @P0 FFMA R10, R2, R7, +INF ;  /* 0x7f800000020a0423 */ /* 0x000fe20000000007 */
[----:B---3--:R-:W-:Y:S02]  /*0c80*/  IMAD.U32 R7, RZ, RZ, UR5 ;  /* 0x00000005ff077e24 */ /* 0x008fe4000f8e00ff */
[----:B------:R-:W-:Y:S02]  /*0c90*/  @P1 FADD R6, RZ, -R6 ;  /* 0x80000006ff061221 */ /* 0x000fe40000000000 */
[----:B------:R-:W-:-:S07]  /*0ca0*/  FSEL R10, R10, -INF , P2 ;  /* 0xff8000000a0a7808 */ /* 0x000fce0001000000 */
.L_x_30:
[----:B0-----:R-:W0:Y:S01]  /*0cb0*/  LDCU.S8 UR4, c[0x0][0x3c1] ;  /* 0x00007820ff0477ac */ /* 0x001e220008000200 */
[----:B------:R-:W-:Y:S01]  /*0cc0*/  ISETP.GT.AND P0, PT, R0, R7, PT ;  /* 0x000000070000720c */ /* 0x000fe20003f04270 */
[----:B------:R-:W-:Y:S01]  /*0cd0*/  BSSY.RECONVERGENT B0, `(.L_x_6) ;  /* 0x00001cd000007945 */ /* 0x000fe20003800200 */
[----:B0-----:R-:W-:-:S13]  /*0ce0*/  ISETP.EQ.AND P1, PT, RZ, UR4, PT ;  /* 0x00000004ff007c0c */ /* 0x001fda000bf22270 */
[----:B-1----:R-:W-:Y:S05]  /*0cf0*/  @!P0 BRA P1, `(.L_x_7) ;  /* 0x0000001c00288947 */ /* 0x002fea0000800000 */
[----:B------:R-:W0:Y:S02]  /*0d00*/  LDC.64 R2, c[0x0][0x390] ;  /* 0x0000e400ff027b82 */ /* 0x000e240000000a00 */
[----:B0-----:R-:W-:-:S06]  /*0d10*/  IMAD.WIDE R2, R7, 0x4, R2 ;  /* 0x0000000407027825 */ /* 0x001fcc00078e0202 */
[----:B------:R-:W2:Y:S01]  /*0d20*/  LDG.E R3, desc[UR8][R2.64] ;  /* 0x0000000802037981 */ /* 0x000ea2000c1e1900 */
[----:B------:R-:W-:Y:S01]  /*0d30*/  BSSY.RECONVERGENT B1, `(.L_x_8) ;  /* 0x0000043000017945 */ /* 0x000fe20003800200 */
[----:B--2--5:R-:W-:-:S04]  /*0d40*/  FADD R21, -R4, R3 ;  /* 0x0000000304157221 */ /* 0x024fc80000000100 */
[C---:B------:R-:W-:Y:S01]  /*0d50*/  FMUL R11, R21.reuse, 0.63661974668502807617 ;  /* 0x3f22f983150b7820 */ /* 0x040fe20000400000 */
[----:B------:R-:W-:-:S03]  /*0d60*/  FSETP.GE.AND P0, PT, |R21|, 105615, PT ;  /* 0x47ce47801500780b */ /* 0x000fc60003f06200 */
[----:B------:R-:W0:Y:S02]  /*0d70*/  F2I.NTZ R14, R11 ;  /* 0x0000000b000e7305 */ /* 0x000e240000203100 */
[----:B0-----:R-:W-:Y:S01]  /*0d80*/  I2FP.F32.S32 R12, R14 ;  /* 0x0000000e000c7245 */ /* 0x001fe20000201400 */
[----:B------:R-:W-:-:S04]  /*0d90*/  IMAD.MOV.U32 R16, RZ, RZ, R14 ;  /* 0x000000ffff107224 */ /* 0x000fc800078e000e */
[----:B------:R-:W-:-:S04]  /*0da0*/  FFMA R13, R12, -1.5707962512969970703, R21 ;  /* 0xbfc90fda0c0d7823 */ /* 0x000fc80000000015 */
[----:B------:R-:W-:-:S04]  /*0db0*/  FFMA R13, R12, -7.5497894158615963534e-08, R13 ;  /* 0xb3a221680c0d7823 */ /* 0x000fc8000000000d */
[----:B------:R-:W-:-:S05]  /*0dc0*/  FFMA R15, R12, -5.3903029534742383927e-15, R13 ;  /* 0xa7c234c50c0f7823 */ /* 0x000fca000000000d */
[----:B------:R-:W-:Y:S01]  /*0dd0*/  MOV R17, R15 ;  /* 0x0000000f00117202 */ /* 0x000fe20000000f00 */
[----:B------:R-:W-:Y:S06]  /*0de0*/  @!P0 BRA `(.L_x_9) ;  /* 0x0000000000dc8947 */ /* 0x000fec0003800000 */
[----:B------:R-:W-:-:S13]  /*0df0*/  FSETP.NEU.AND P0, PT, |R21|, +INF , PT ;  /* 0x7f8000001500780b */ /* 0x000fda0003f0d200 */
[----:B------:R-:W-:Y:S01]  /*0e00*/  @!P0 FMUL R17, RZ, R21 ;  /* 0x00000015ff118220 */ /* 0x000fe20000400000 */
[----:B------:R-:W-:Y:S01]  /*0e10*/  @!P0 IMAD.MOV.U32 R14, RZ, RZ, RZ ;  /* 0x000000ffff0e8224 */ /* 0x000fe200078e00ff */
[----:B------:R-:W-:Y:S06]  /*0e20*/  @!P0 BRA `(.L_x_9) ;  /* 0x0000000000cc8947 */ /* 0x000fec0003800000 */
[----:B------:R-:W-:Y:S01]  /*0e30*/  IMAD.SHL.U32 R3, R21, 0x100, RZ ;  /* 0x0000010015037824 */ /* 0x000fe200078e00ff */
[----:B------:R-:W0:Y:S01]  /*0e40*/  LDCU.64 UR10, c[0x4][URZ] ;  /* 0x01000000ff0a77ac */ /* 0x000e220008000a00 */
[----:B------:R-:W-:Y:S02]  /*0e50*/  IMAD.MOV.U32 R14, RZ, RZ, RZ ;  /* 0x000000ffff0e7224 */ /* 0x000fe400078e00ff */
[----:B------:R-:W-:Y:S01]  /*0e60*/  IMAD.MOV.U32 R2, RZ, RZ, R1 ;  /* 0x000000ffff027224 */ /* 0x000fe200078e0001 */
[----:B------:R-:W-:Y:S01]  /*0e70*/  LOP3.LUT R11, R3, 0x80000000, RZ, 0xfc, !PT ;  /* 0x80000000030b7812 */ /* 0x000fe200078efcff */
[----:B------:R-:W-:Y:S01]  /*0e80*/  UMOV UR5, URZ ;  /* 0x000000ff00057c82 */ /* 0x000fe20008000000 */
[----:B------:R-:W-:-:S05]  /*0e90*/  UMOV UR4, URZ ;  /* 0x000000ff00047c82 */ /* 0x000fca0008000000 */
.L_x_10:
[----:B0-----:R-:W-:Y:S01]  /*0ea0*/  IMAD.U32 R18, RZ, RZ, UR10 ;  /* 0x0000000aff127e24 */ /* 0x001fe2000f8e00ff */
[----:B------:R-:W-:-:S05]  /*0eb0*/  MOV R19, UR11 ;  /* 0x0000000b00137c02 */ /* 0x000fca0008000f00 */
        /* <DEDUP_REMOVED lines=30> */
[----:B------:R-:W-:-:S02]  /*10a0*/  SHF.R.S32.HI R3, RZ, 0x1f, R12 ;  /* 0x0000001fff037819 */ /* 0x000fc4000001140c */
[C---:B0-----:R-:W-:Y:S02]  /*10b0*/  LEA.HI R14, R12.reuse, R11, RZ, 0x1 ;  /* 0x0000000b0c0e7211 */ /* 0x041fe400078f08ff */
[C---:B------:R-:W-:Y:S02]  /*10c0*/  LOP3.LUT R2, R3.reuse, R2, RZ, 0x3c, !PT ;  /* 0x0000000203027212 */ /* 0x040fe400078e3cff */
[----:B------:R-:W-:Y:S01]  /*10d0*/  LOP3.LUT R3, R3, R12, RZ, 0x3c, !PT ;  /* 0x0000000c03037212 */ /* 0x000fe200078e3cff */
[----:B------:R-:W-:Y:S01]  /*10e0*/  IMAD.MOV R11, RZ, RZ, -R14 ;  /* 0x000000ffff0b7224 */ /* 0x000fe200078e0a0e */
[----:B------:R-:W-:-:S03]  /*10f0*/  LOP3.LUT R13, R12, R21, RZ, 0x3c, !PT ;  /* 0x000000150c0d7212 */ /* 0x000fc600078e3cff */
[----:B------:R-:W-:Y:S01]  /*1100*/  @!P0 IMAD.MOV.U32 R14, RZ, RZ, R11 ;  /* 0x000000ffff0e8224 */ /* 0x000fe200078e000b */
[----:B------:R-:W0:Y:S01]  /*1110*/  I2F.F64.S64 R2, R2 ;  /* 0x0000000200027312 */ /* 0x000e220000301c00 */
[----:B------:R-:W-:Y:S01]  /*1120*/  ISETP.GE.AND P1, PT, R13, RZ, PT ;  /* 0x000000ff0d00720c */ /* 0x000fe20003f26270 */
[----:B0-----:R-:W-:-:S10]  /*1130*/  DMUL R18, R2, UR4 ;  /* 0x0000000402127c28 */ /* 0x001fd40008000000 */
[----:B------:R-:W0:Y:S02]  /*1140*/  F2F.F32.F64 R18, R18 ;  /* 0x0000001200127310 */ /* 0x000e240000301000 */
[----:B0-----:R-:W-:-:S07]  /*1150*/  FSEL R17, -R18, R18, !P1 ;  /* 0x0000001212117208 */ /* 0x001fce0004800100 */
.L_x_9:
[----:B------:R-:W-:Y:S05]  /*1160*/  BSYNC.RECONVERGENT B1 ;  /* 0x0000000000017941 */ /* 0x000fea0003800200 */
.L_x_8:
[----:B------:R-:W-:Y:S01]  /*1170*/  MOV R11, 0x37cbac00 ;  /* 0x37cbac00000b7802 */ /* 0x000fe20000000f00 */
[----:B------:R-:W-:Y:S01]  /*1180*/  FMUL R2, R17, R17 ;  /* 0x0000001111027220 */ /* 0x000fe20000400000 */
[C---:B------:R-:W-:Y:S01]  /*1190*/  LOP3.LUT R12, R14.reuse, 0x1, RZ, 0xc0, !PT ;  /* 0x000000010e0c7812 */ /* 0x040fe200078ec0ff */
[----:B------:R-:W-:Y:S01]  /*11a0*/  IMAD.MOV.U32 R13, RZ, RZ, 0x3effffff ;  /* 0x3effffffff0d7424 */ /* 0x000fe200078e00ff */
[----:B------:R-:W-:Y:S01]  /*11b0*/  LOP3.LUT P1, RZ, R14, 0x2, RZ, 0xc0, !PT ;  /* 0x000000020eff7812 */ /* 0x000fe2000782c0ff */
[----:B------:R-:W-:Y:S01]  /*11c0*/  FFMA R3, R2, R11, -0.0013887860113754868507 ;  /* 0xbab607ed02037423 */ /* 0x000fe2000000000b */
[----:B------:R-:W-:Y:S01]  /*11d0*/  ISETP.NE.U32.AND P0, PT, R12, 0x1, PT ;  /* 0x000000010c00780c */ /* 0x000fe20003f05070 */
[----:B------:R-:W-:Y:S01]  /*11e0*/  IMAD.MOV.U32 R12, RZ, RZ, 0x3d2aaabb ;  /* 0x3d2aaabbff0c7424 */ /* 0x000fe200078e00ff */
[----:B------:R-:W-:Y:S02]  /*11f0*/  BSSY.RECONVERGENT B1, `(.L_x_11) ;  /* 0x000003f000017945 */ /* 0x000fe40003800200 */
[----:B------:R-:W-:-:S02]  /*1200*/  FSEL R3, R3, -0.00019574658654164522886, !P0 ;  /* 0xb94d415303037808 */ /* 0x000fc40004000000 */
[----:B------:R-:W-:Y:S02]  /*1210*/  FSEL R19, R12, 0.0083327032625675201416, !P0 ;  /* 0x3c0885e40c137808 */ /* 0x000fe40004000000 */
[----:B------:R-:W-:Y:S02]  /*1220*/  FSEL R14, R17, 1, P0 ;  /* 0x3f800000110e7808 */ /* 0x000fe40000000000 */
[----:B------:R-:W-:Y:S01]  /*1230*/  FSEL R18, -R13, -0.16666662693023681641, !P0 ;  /* 0xbe2aaaa80d127808 */ /* 0x000fe20004000100 */
[C---:B------:R-:W-:Y:S01]  /*1240*/  FFMA R19, R2.reuse, R3, R19 ;  /* 0x0000000302137223 */ /* 0x040fe20000000013 */
[----:B------:R-:W-:Y:S01]  /*1250*/  FSETP.GE.AND P0, PT, |R21|, 105615, PT ;  /* 0x47ce47801500780b */ /* 0x000fe20003f06200 */
[C---:B------:R-:W-:Y:S02]  /*1260*/  FFMA R3, R2.reuse, R14, RZ ;  /* 0x0000000e02037223 */ /* 0x040fe400000000ff */
[----:B------:R-:W-:-:S04]  /*1270*/  FFMA R18, R2, R19, R18 ;  /* 0x0000001302127223 */ /* 0x000fc80000000012 */
[----:B------:R-:W-:-:S04]  /*1280*/  FFMA R14, R3, R18, R14 ;  /* 0x00000012030e7223 */ /* 0x000fc8000000000e */
[----:B------:R-:W-:Y:S02]  /*1290*/  @P1 FADD R14, RZ, -R14 ;  /* 0x8000000eff0e1221 */ /* 0x000fe40000000000 */
[----:B------:R-:W-:Y:S05]  /*12a0*/  @!P0 BRA `(.L_x_12) ;  /* 0x0000000000cc8947 */ /* 0x000fea0003800000 */
[----:B------:R-:W-:-:S13]  /*12b0*/  FSETP.NEU.AND P0, PT, |R21|, +INF , PT ;  /* 0x7f8000001500780b */ /* 0x000fda0003f0d200 */
[----:B------:R-:W-:Y:S01]  /*12c0*/  @!P0 FMUL R15, RZ, R21 ;  /* 0x00000015ff0f8220 */ /* 0x000fe20000400000 */
[----:B------:R-:W-:Y:S01]  /*12d0*/  @!P0 IMAD.MOV.U32 R16, RZ, RZ, RZ ;  /* 0x000000ffff108224 */ /* 0x000fe200078e00ff */
[----:B------:R-:W-:Y:S06]  /*12e0*/  @!P0 BRA `(.L_x_12) ;  /* 0x0000000000bc8947 */ /* 0x000fec0003800000 */
[----:B------:R-:W0:Y:S01]  /*12f0*/  LDC.64 R2, c[0x4][RZ] ;  /* 0x01000000ff027b82 */ /* 0x000e220000000a00 */
[----:B------:R-:W-:Y:S02]  /*1300*/  IMAD.SHL.U32 R16, R21, 0x100, RZ ;  /* 0x0000010015107824 */ /* 0x000fe400078e00ff */
[----:B------:R-:W-:Y:S02]  /*1310*/  HFMA2 R20, -RZ, RZ, 0, 0 ;  /* 0x00000000ff147431 */ /* 0x000fe400000001ff */
[----:B------:R-:W-:Y:S01]  /*1320*/  IMAD.MOV.U32 R15, RZ, RZ, RZ ;  /* 0x000000ffff0f7224 */ /* 0x000fe200078e00ff */
[----:B------:R-:W-:Y:S01]  /*1330*/  UMOV UR4, URZ ;  /* 0x000000ff00047c82 */ /* 0x000fe20008000000 */
[----:B------:R-:W-:-:S07]  /*1340*/  LOP3.LUT R25, R16, 0x80000000, RZ, 0xfc, !PT ;  /* 0x8000000010197812 */ /* 0x000fce00078efcff */
.L_x_13:
[----:B0-----:R-:W-:-:S06]  /*1350*/  IMAD.WIDE.U32 R16, R20, 0x4, R2 ;  /* 0x0000000414107825 */ /* 0x001fcc00078e0002 */
[----:B------:R-:W2:Y:S01]  /*1360*/  LDG.E.CONSTANT R16, desc[UR8][R16.64] ;  /* 0x0000000810107981 */ /* 0x000ea2000c1e9900 */
[C---:B-1----:R-:W-:Y:S02]  /*1370*/  IMAD R22, R20.reuse, 0x4, R1 ;  /* 0x0000000414167824 */ /* 0x042fe400078e0201 */
        /* <DEDUP_REMOVED lines=19> */
[----:B------:R-:W-:Y:S01]  /*14b0*/  UMOV UR5, 0x3bf921fb ;  /* 0x3bf921fb00057882 */ /* 0x000fe20000000000 */
[----:B------:R-:W-:-:S02]  /*14c0*/  ISETP.GE.AND P1, PT, R21, RZ, PT ;  /* 0x000000ff1500720c */ /* 0x000fc40003f26270 */
[-C--:B--2---:R-:W-:Y:S02]  /*14d0*/  @P0 SHF.L.W.U32.HI R16, R3, R17.reuse, R16 ;  /* 0x0000001103100219 */ /* 0x084fe40000010e10 */
[----:B---3--:R-:W-:Y:S02]  /*14e0*/  @P0 SHF.L.W.U32.HI R3, R2, R17, R3 ;  /* 0x0000001102030219 */ /* 0x008fe40000010e03 */
[--C-:B0-----:R-:W-:Y:S02]  /*14f0*/  SHF.R.U32.HI R15, RZ, 0x1e, R16.reuse ;  /* 0x0000001eff0f7819 */ /* 0x101fe40000011610 */
[C---:B------:R-:W-:Y:S01]  /*1500*/  SHF.L.W.U32.HI R20, R3.reuse, 0x2, R16 ;  /* 0x0000000203147819 */ /* 0x040fe20000010e10 */
[----:B------:R-:W-:-:S03]  /*1510*/  IMAD.SHL.U32 R3, R3, 0x4, RZ ;  /* 0x0000000403037824 */ /* 0x000fc600078e00ff */
[----:B------:R-:W-:Y:S02]  /*1520*/  SHF.R.S32.HI R17, RZ, 0x1f, R20 ;  /* 0x0000001fff117819 */ /* 0x000fe40000011414 */
[C---:B------:R-:W-:Y:S02]  /*1530*/  LEA.HI R16, R20.reuse, R15, RZ, 0x1 ;  /* 0x0000000f14107211 */ /* 0x040fe400078f08ff */
[C---:B------:R-:W-:Y:S02]  /*1540*/  LOP3.LUT R2, R17.reuse, R3, RZ, 0x3c, !PT ;  /* 0x0000000311027212 */ /* 0x040fe400078e3cff */
[----:B------:R-:W-:Y:S01]  /*1550*/  LOP3.LUT R3, R17, R20, RZ, 0x3c, !PT ;  /* 0x0000001411037212 */ /* 0x000fe200078e3cff */
[----:B------:R-:W-:Y:S01]  /*1560*/  IMAD.MOV R15, RZ, RZ, -R16 ;  /* 0x000000ffff0f7224 */ /* 0x000fe200078e0a10 */
[----:B------:R-:W-:-:S04]  /*1570*/  LOP3.LUT R21, R20, R21, RZ, 0x3c, !PT ;  /* 0x0000001514157212 */ /* 0x000fc800078e3cff */
[----:B------:R-:W0:Y:S01]  /*1580*/  I2F.F64.S64 R2, R2 ;  /* 0x0000000200027312 */ /* 0x000e220000301c00 */
[----:B------:R-:W-:Y:S02]  /*1590*/  ISETP.GE.AND P0, PT, R21, RZ, PT ;  /* 0x000000ff1500720c */ /* 0x000fe40003f06270 */
[----:B------:R-:W-:Y:S01]  /*15a0*/  @!P1 MOV R16, R15 ;  /* 0x0000000f00109202 */ /* 0x000fe20000000f00 */
[----:B0-----:R-:W-:-:S10]  /*15b0*/  DMUL R18, R2, UR4 ;  /* 0x0000000402127c28 */ /* 0x001fd40008000000 */
[----:B------:R-:W0:Y:S02]  /*15c0*/  F2F.F32.F64 R18, R18 ;  /* 0x0000001200127310 */ /* 0x000e240000301000 */
[----:B0-----:R-:W-:-:S07]  /*15d0*/  FSEL R15, -R18, R18, !P0 ;  /* 0x00000012120f7208 */ /* 0x001fce0004000100 */
.L_x_12:
[----:B------:R-:W-:Y:S05]  /*15e0*/  BSYNC.RECONVERGENT B1 ;  /* 0x0000000000017941 */ /* 0x000fea0003800200 */
.L_x_11:
[----:B------:R-:W0:Y:S02]  /*15f0*/  LDC.64 R2, c[0x0][0x398] ;  /* 0x0000e600ff027b82 */ /* 0x000e240000000a00 */
[----:B0-----:R-:W-:-:S05]  /*1600*/  IMAD.WIDE R2, R7, 0x4, R2 ;  /* 0x0000000407027825 */ /* 0x001fca00078e0202 */
[----:B------:R0:W1:Y:S01]  /*1610*/  LDG.E R20, desc[UR8][R2.64] ;  /* 0x0000000802147981 */ /* 0x000062000c1e1900 */
[----:B------:R-:W-:Y:S01]  /*1620*/  FMUL R18, R15, R15 ;  /* 0x0000000f0f127220 */ /* 0x000fe20000400000 */
[C---:B------:R-:W-:Y:S01]  /*1630*/  LOP3.LUT R17, R16.reuse, 0x1, RZ, 0xc0, !PT ;  /* 0x0000000110117812 */ /* 0x040fe200078ec0ff */
[----:B------:R-:W-:Y:S02]  /*1640*/  VIADD R16, R16, 0x1 ;  /* 0x0000000110107836 */ /* 0x000fe40000000000 */
[----:B------:R-:W-:Y:S01]  /*1650*/  FFMA R19, R18, R11, -0.0013887860113754868507 ;  /* 0xbab607ed12137423 */ /* 0x000fe2000000000b */
[----:B------:R-:W-:Y:S02]  /*1660*/  ISETP.NE.U32.AND P0, PT, R17, 0x1, PT ;  /* 0x000000011100780c */ /* 0x000fe40003f05070 */
[----:B------:R-:W-:Y:S02]  /*1670*/  LOP3.LUT P1, RZ, R16, 0x2, RZ, 0xc0, !PT ;  /* 0x0000000210ff7812 */ /* 0x000fe4000782c0ff */
[----:B------:R-:W-:-:S02]  /*1680*/  FSEL R19, R19, -0.00019574658654164522886, P0 ;  /* 0xb94d415313137808 */ /* 0x000fc40000000000 */
[----:B------:R-:W-:Y:S02]  /*1690*/  FSEL R17, R12, 0.0083327032625675201416, P0 ;  /* 0x3c0885e40c117808 */ /* 0x000fe40000000000 */
[----:B0-----:R-:W-:Y:S02]  /*16a0*/  FSEL R3, -R13, -0.16666662693023681641, P0 ;  /* 0xbe2aaaa80d037808 */ /* 0x001fe40000000100 */
[----:B------:R-:W-:Y:S01]  /*16b0*/  FSEL R15, R15, 1, !P0 ;  /* 0x3f8000000f0f7808 */ /* 0x000fe20004000000 */
[----:B------:R-:W-:-:S04]  /*16c0*/  FFMA R17, R18, R19, R17 ;  /* 0x0000001312117223 */ /* 0x000fc80000000011 */
[C---:B------:R-:W-:Y:S01]  /*16d0*/  FFMA R3, R18.reuse, R17, R3 ;  /* 0x0000001112037223 */ /* 0x040fe20000000003 */
[----:B------:R-:W-:-:S04]  /*16e0*/  FFMA R18, R18, R15, RZ ;  /* 0x0000000f12127223 */ /* 0x000fc800000000ff */
[----:B------:R-:W-:-:S04]  /*16f0*/  FFMA R15, R18, R3, R15 ;  /* 0x00000003120f7223 */ /* 0x000fc8000000000f */
[----:B------:R-:W-:Y:S01]  /*1700*/  @P1 FADD R15, RZ, -R15 ;  /* 0x8000000fff0f1221 */ /* 0x000fe20000000000 */
[C---:B-1----:R-:W-:Y:S01]  /*1710*/  FMUL R23, R20.reuse, 0.63661974668502807617 ;  /* 0x3f22f98314177820 */ /* 0x042fe20000400000 */
[----:B------:R-:W-:-:S05]  /*1720*/  FSETP.GE.AND P0, PT, |R20|, 105615, PT ;  /* 0x47ce47801400780b */ /* 0x000fca0003f06200 */
[----:B------:R-:W0:Y:S02]  /*1730*/  F2I.NTZ R23, R23 ;  /* 0x0000001700177305 */ /* 0x000e240000203100 */
[----:B0-----:R-:W-:Y:S01]  /*1740*/  I2FP.F32.S32 R19, R23 ;  /* 0x0000001700137245 */ /* 0x001fe20000201400 */
[----:B------:R-:W-:-:S04]  /*1750*/  IMAD.MOV.U32 R21, RZ, RZ, R23 ;  /* 0x000000ffff157224 */ /* 0x000fc800078e0017 */
[----:B------:R-:W-:-:S04]  /*1760*/  FFMA R2, R19, -1.5707962512969970703, R20 ;  /* 0xbfc90fda13027823 */ /* 0x000fc80000000014 */
[----:B------:R-:W-:-:S04]  /*1770*/  FFMA R2, R19, -7.5497894158615963534e-08, R2 ;  /* 0xb3a2216813027823 */ /* 0x000fc80000000002 */
[----:B------:R-:W-:-:S04]  /*1780*/  FFMA R19, R19, -5.3903029534742383927e-15, R2 ;  /* 0xa7c234c513137823 */ /* 0x000fc80000000002 */
[----:B------:R-:W-:Y:S01]  /*1790*/  IMAD.MOV.U32 R2, RZ, RZ, R19 ;  /* 0x000000ffff027224 */ /* 0x000fe200078e0013 */
[----:B------:R-:W-:Y:S06]  /*17a0*/  @!P0 BRA `(.L_x_14) ;  /* 0x0000000000c88947 */ /* 0x000fec0003800000 */
[----:B------:R-:W-:-:S13]  /*17b0*/  FSETP.NEU.AND P1, PT, |R20|, +INF , PT ;  /* 0x7f8000001400780b */ /* 0x000fda0003f2d200 */
[----:B------:R-:W-:Y:S01]  /*17c0*/  @!P1 FMUL R2, RZ, R20 ;  /* 0x00000014ff029220 */ /* 0x000fe20000400000 */
[----:B------:R-:W-:Y:S01]  /*17d0*/  @!P1 IMAD.MOV.U32 R23, RZ, RZ, RZ ;  /* 0x000000ffff179224 */ /* 0x000fe200078e00ff */
[----:B------:R-:W-:Y:S06]  /*17e0*/  @!P1 BRA `(.L_x_14) ;  /* 0x0000000000b89947 */ /* 0x000fec0003800000 */
[----:B------:R-:W-:Y:S02]  /*17f0*/  IMAD.SHL.U32 R24, R20, 0x100, RZ ;  /* 0x0000010014187824 */ /* 0x000fe400078e00ff */
[----:B------:R-:W-:Y:S01]  /*1800*/  HFMA2 R18, -RZ, RZ, 0, 0 ;  /* 0x00000000ff127431 */ /* 0x000fe200000001ff */
[----:B------:R-:W-:Y:S02]  /*1810*/  CS2R R22, SRZ ;  /* 0x0000000000167805 */ /* 0x000fe4000001ff00 */
[----:B------:R-:W-:-:S07]  /*1820*/  LOP3.LUT R24, R24, 0x80000000, RZ, 0xfc, !PT ;  /* 0x8000000018187812 */ /* 0x000fce00078efcff */
.L_x_15:
[----:B0-----:R-:W0:Y:S02]  /*1830*/  LDC.64 R2, c[0x4][RZ] ;  /* 0x01000000ff027b82 */ /* 0x001e240000000a00 */
[----:B0-----:R-:W-:-:S05]  /*1840*/  IMAD.WIDE.U32 R16, R22, 0x4, R2 ;  /* 0x0000000416107825 */ /* 0x001fca00078e0002 */
[----:B------:R-:W2:Y:S01]  /*1850*/  LDG.E.CONSTANT R3, desc[UR8][R16.64] ;  /* 0x0000000810037981 */ /* 0x000ea2000c1e9900 */
[C---:B------:R-:W-:Y:S02]  /*1860*/  IMAD R25, R22.reuse, 0x4, R1 ;  /* 0x0000000416197824 */ /* 0x040fe400078e0201 */
[----:B------:R-:W-:-:S05]  /*1870*/  VIADD R22, R22, 0x1 ;  /* 0x0000000116167836 */ /* 0x000fca0000000000 */
[----:B------:R-:W-:Y:S01]  /*1880*/  ISETP.NE.AND P1, PT, R22, 0x6, PT ;  /* 0x000000061600780c */ /* 0x000fe20003f25270 */
[----:B--2---:R-:W-:-:S03]  /*1890*/  IMAD.WIDE.U32 R2, R3, R24, RZ ;  /* 0x0000001803027225 */ /* 0x004fc600078e00ff */
[----:B------:R-:W-:-:S05]  /*18a0*/  IADD3 R2, P2, PT, R2, R18, RZ ;  /* 0x0000001202027210 */ /* 0x000fca0007f5e0ff */
[----:B------:R0:W-:Y:S01]  /*18b0*/  STL [R25], R2 ;  /* 0x0000000219007387 */ /* 0x0001e20000100800 */
[----:B------:R-:W-:-:S03]  /*18c0*/  IMAD.X R18, R3, 0x1, R23, P2 ;  /* 0x0000000103127824 */ /* 0x000fc600010e0617 */
[----:B------:R-:W-:Y:S05]  /*18d0*/  @P1 BRA `(.L_x_15) ;  /* 0xfffffffc00d41947 */ /* 0x000fea000383ffff */
[----:B------:R-:W-:Y:S01]  /*18e0*/  SHF.R.U32.HI R16, RZ, 0x17, R20 ;  /* 0x00000017ff107819 */ /* 0x000fe20000011614 */
[----:B------:R1:W-:Y:S03]  /*18f0*/  STL [R1+0x18], R18 ;  /* 0x0000181201007387 */ /* 0x0003e60000100800 */
[C---:B0-----:R-:W-:Y:S02]  /*1900*/  LOP3.LUT R2, R16.reuse, 0xe0, RZ, 0xc0, !PT ;  /* 0x000000e010027812 */ /* 0x041fe400078ec0ff */
        /* <DEDUP_REMOVED lines=17> */
[C---:B-1----:R-:W-:Y:S02]  /*1a20*/  LOP3.LUT R18, R23.reuse, R20, RZ, 0x3c, !PT ;  /* 0x0000001417127212 */ /* 0x042fe400078e3cff */
[C---:B------:R-:W-:Y:S02]  /*1a30*/  LOP3.LUT R2, R16.reuse, R3, RZ, 0x3c, !PT ;  /* 0x0000000310027212 */ /* 0x040fe400078e3cff */
[----:B------:R-:W-:Y:S02]  /*1a40*/  LOP3.LUT R3, R16, R23, RZ, 0x3c, !PT ;  /* 0x0000001710037212 */ /* 0x000fe400078e3cff */
[----:B------:R-:W-:Y:S02]  /*1a50*/  LEA.HI R23, R23, R22, RZ, 0x1 ;  /* 0x0000001617177211 */ /* 0x000fe400078f08ff */
[----:B------:R-:W-:Y:S02]  /*1a60*/  ISETP.GE.AND P2, PT, R18, RZ, PT ;  /* 0x000000ff1200720c */ /* 0x000fe40003f46270 */
[----:B------:R-:W0:Y:S01]  /*1a70*/  I2F.F64.S64 R2, R2 ;  /* 0x0000000200027312 */ /* 0x000e220000301c00 */
[----:B------:R-:W-:-:S05]  /*1a80*/  IADD3 R18, PT, PT, -R23, RZ, RZ ;  /* 0x000000ff17127210 */ /* 0x000fca0007ffe1ff */
[----:B------:R-:W-:Y:S01]  /*1a90*/  @!P1 IMAD.MOV.U32 R23, RZ, RZ, R18 ;  /* 0x000000ffff179224 */ /* 0x000fe200078e0012 */
[----:B0-----:R-:W-:-:S10]  /*1aa0*/  DMUL R16, R2, UR4 ;  /* 0x0000000402107c28 */ /* 0x001fd40008000000 */
[----:B------:R-:W0:Y:S02]  /*1ab0*/  F2F.F32.F64 R16, R16 ;  /* 0x0000001000107310 */ /* 0x000e240000301000 */
[----:B0-----:R-:W-:-:S07]  /*1ac0*/  FSEL R2, -R16, R16, !P2 ;  /* 0x0000001010027208 */ /* 0x001fce0005000100 */
.L_x_14:
[----:B------:R-:W-:Y:S01]  /*1ad0*/  FMUL R3, R2, R2 ;  /* 0x0000000202037220 */ /* 0x000fe20000400000 */
[C---:B------:R-:W-:Y:S02]  /*1ae0*/  LOP3.LUT R17, R23.reuse, 0x1, RZ, 0xc0, !PT ;  /* 0x0000000117117812 */ /* 0x040fe400078ec0ff */
[----:B------:R-:W-:Y:S01]  /*1af0*/  LOP3.LUT P2, RZ, R23, 0x2, RZ, 0xc0, !PT ;  /* 0x0000000217ff7812 */ /* 0x000fe2000784c0ff */
[----:B------:R-:W-:Y:S01]  /*1b00*/  FFMA R16, R3, R11, -0.0013887860113754868507 ;  /* 0xbab607ed03107423 */ /* 0x000fe2000000000b */
[----:B------:R-:W-:-:S04]  /*1b10*/  ISETP.NE.U32.AND P1, PT, R17, 0x1, PT ;  /* 0x000000011100780c */ /* 0x000fc80003f25070 */
[----:B------:R-:W-:Y:S02]  /*1b20*/  FSEL R16, R16, -0.00019574658654164522886, !P1 ;  /* 0xb94d415310107808 */ /* 0x000fe40004800000 */
[----:B------:R-:W-:Y:S02]  /*1b30*/  FSEL R18, R12, 0.0083327032625675201416, !P1 ;  /* 0x3c0885e40c127808 */ /* 0x000fe40004800000 */
[----:B------:R-:W-:Y:S02]  /*1b40*/  FSEL R22, R2, 1, P1 ;  /* 0x3f80000002167808 */ /* 0x000fe40000800000 */
[----:B------:R-:W-:Y:S01]  /*1b50*/  FSEL R23, -R13, -0.16666662693023681641, !P1 ;  /* 0xbe2aaaa80d177808 */ /* 0x000fe20004800100 */
        /* <DEDUP_REMOVED lines=12> */
[----:B------:R-:W-:Y:S01]  /*1c20*/  MOV R23, RZ ;  /* 0x000000ff00177202 */ /* 0x000fe20000000f00 */
[----:B------:R-:W-:Y:S02]  /*1c30*/  IMAD.MOV.U32 R21, RZ, RZ, RZ ;  /* 0x000000ffff157224 */ /* 0x000fe400078e00ff */
[----:B------:R-:W-:Y:S01]  /*1c40*/  IMAD.MOV.U32 R25, RZ, RZ, RZ ;  /* 0x000000ffff197224 */ /* 0x000fe200078e00ff */
[----:B------:R-:W-:-:S07]  /*1c50*/  LOP3.LUT R29, R16, 0x80000000, RZ, 0xfc, !PT ;  /* 0x80000000101d7812 */ /* 0x000fce00078efcff */
.L_x_17:
[----:B0-----:R-:W-:-:S06]  /*1c60*/  IMAD.WIDE.U32 R16, R23, 0x4, R2 ;  /* 0x0000000417107825 */ /* 0x001fcc00078e0002 */
[----:B------:R-:W2:Y:S01]  /*1c70*/  LDG.E.CONSTANT R16, desc[UR8][R16.64] ;  /* 0x0000000810107981 */ /* 0x000ea2000c1e9900 */
[C---:B-1----:R-:W-:Y:S02]  /*1c80*/  IMAD R24, R23.reuse, 0x4, R1 ;  /* 0x0000000417187824 */ /* 0x042fe400078e0201 */
        /* <DEDUP_REMOVED lines=22> */
[----:B---3--:R-:W-:-:S04]  /*1df0*/  @P0 SHF.L.W.U32.HI R3, R2, R16, R3 ;  /* 0x0000001002030219 */ /* 0x008fc80000010e03 */
[C-C-:B------:R-:W-:Y:S01]  /*1e00*/  SHF.L.W.U32.HI R19, R3.reuse, 0x2, R18.reuse ;  /* 0x0000000203137819 */ /* 0x140fe20000010e12 */
[----:B------:R-:W-:Y:S01]  /*1e10*/  IMAD.SHL.U32 R3, R3, 0x4, RZ ;  /* 0x0000000403037824 */ /* 0x000fe200078e00ff */
[----:B------:R-:W-:Y:S02]  /*1e20*/  SHF.R.U32.HI R18, RZ, 0x1e, R18 ;  /* 0x0000001eff127819 */ /* 0x000fe40000011612 */
[----:B------:R-:W-:Y:S02]  /*1e30*/  SHF.R.S32.HI R16, RZ, 0x1f, R19 ;  /* 0x0000001fff107819 */ /* 0x000fe40000011413 */
[----:B0-----:R-:W-:Y:S02]  /*1e40*/  LEA.HI R21, R19, R18, RZ, 0x1 ;  /* 0x0000001213157211 */ /* 0x001fe400078f08ff */
[C---:B------:R-:W-:Y:S02]  /*1e50*/  LOP3.LUT R2, R16.reuse, R3, RZ, 0x3c, !PT ;  /* 0x0000000310027212 */ /* 0x040fe400078e3cff */
[----:B------:R-:W-:-:S02]  /*1e60*/  LOP3.LUT R3, R16, R19, RZ, 0x3c, !PT ;  /* 0x0000001310037212 */ /* 0x000fc400078e3cff */
[----:B------:R-:W-:Y:S02]  /*1e70*/  LOP3.LUT R20, R19, R20, RZ, 0x3c, !PT ;  /* 0x0000001413147212 */ /* 0x000fe400078e3cff */
[----:B------:R-:W-:Y:S02]  /*1e80*/  IADD3 R18, PT, PT, -R21, RZ, RZ ;  /* 0x000000ff15127210 */ /* 0x000fe40007ffe1ff */
[----:B------:R-:W0:Y:S01]  /*1e90*/  I2F.F64.S64 R2, R2 ;  /* 0x0000000200027312 */ /* 0x000e220000301c00 */
[----:B------:R-:W-:Y:S02]  /*1ea0*/  ISETP.GE.AND P0, PT, R20, RZ, PT ;  /* 0x000000ff1400720c */ /* 0x000fe40003f06270 */
[----:B------:R-:W-:Y:S01]  /*1eb0*/  @!P1 IMAD.MOV.U32 R21, RZ, RZ, R18 ;  /* 0x000000ffff159224 */ /* 0x000fe200078e0012 */
[----:B0-----:R-:W-:-:S10]  /*1ec0*/  DMUL R16, R2, UR4 ;  /* 0x0000000402107c28 */ /* 0x001fd40008000000 */
[----:B------:R-:W0:Y:S02]  /*1ed0*/  F2F.F32.F64 R16, R16 ;  /* 0x0000001000107310 */ /* 0x000e240000301000 */
[----:B0-----:R-:W-:-:S07]  /*1ee0*/  FSEL R19, -R16, R16, !P0 ;  /* 0x0000001010137208 */ /* 0x001fce0004000100 */
.L_x_16:
[----:B------:R-:W-:Y:S01]  /*1ef0*/  FMUL R2, R19, R19 ;  /* 0x0000001313027220 */ /* 0x000fe20000400000 */
[C---:B------:R-:W-:Y:S01]  /*1f00*/  LOP3.LUT R3, R21.reuse, 0x1, RZ, 0xc0, !PT ;  /* 0x0000000115037812 */ /* 0x040fe200078ec0ff */
[----:B------:R-:W-:Y:S01]  /*1f10*/  VIADD R21, R21, 0x1 ;  /* 0x0000000115157836 */ /* 0x000fe20000000000 */
[----:B------:R-:W-:Y:S01]  /*1f20*/  BSSY.RECONVERGENT B1, `(.L_x_18) ;  /* 0x000001f000017945 */ /* 0x000fe20003800200 */
[----:B------:R-:W-:Y:S01]  /*1f30*/  FFMA R11, R2, R11, -0.0013887860113754868507 ;  /* 0xbab607ed020b7423 */ /* 0x000fe2000000000b */
[----:B------:R-:W-:Y:S02]  /*1f40*/  ISETP.NE.U32.AND P0, PT, R3, 0x1, PT ;  /* 0x000000010300780c */ /* 0x000fe40003f05070 */
[----:B------:R-:W-:Y:S02]  /*1f50*/  LOP3.LUT P1, RZ, R21, 0x2, RZ, 0xc0, !PT ;  /* 0x0000000215ff7812 */ /* 0x000fe4000782c0ff */
[----:B------:R-:W-:Y:S02]  /*1f60*/  FSEL R3, R12, 0.0083327032625675201416, P0 ;  /* 0x3c0885e40c037808 */ /* 0x000fe40000000000 */
[----:B------:R-:W-:-:S02]  /*1f70*/  FSEL R11, R11, -0.00019574658654164522886, P0 ;  /* 0xb94d41530b0b7808 */ /* 0x000fc40000000000 */
[----:B------:R-:W-:Y:S02]  /*1f80*/  FSEL R19, R19, 1, !P0 ;  /* 0x3f80000013137808 */ /* 0x000fe40004000000 */
[----:B------:R-:W-:Y:S01]  /*1f90*/  FSEL R16, -R13, -0.16666662693023681641, P0 ;  /* 0xbe2aaaa80d107808 */ /* 0x000fe20000000100 */
[C---:B------:R-:W-:Y:S02]  /*1fa0*/  FFMA R3, R2.reuse, R11, R3 ;  /* 0x0000000b02037223 */ /* 0x040fe40000000003 */
[C---:B------:R-:W-:Y:S02]  /*1fb0*/  FFMA R12, R2.reuse, R19, RZ ;  /* 0x00000013020c7223 */ /* 0x040fe400000000ff */
[----:B------:R-:W-:-:S04]  /*1fc0*/  FFMA R3, R2, R3, R16 ;  /* 0x0000000302037223 */ /* 0x000fc80000000010 */
[----:B------:R-:W-:-:S04]  /*1fd0*/  FFMA R19, R12, R3, R19 ;  /* 0x000000030c137223 */ /* 0x000fc80000000013 */
[----:B------:R-:W-:-:S04]  /*1fe0*/  @P1 FADD R19, RZ, -R19 ;  /* 0x80000013ff131221 */ /* 0x000fc80000000000 */
[-C--:B------:R-:W-:Y:S01]  /*1ff0*/  FMUL R2, R6, R19.reuse ;  /* 0x0000001306027220 */ /* 0x080fe20000400000 */
[----:B------:R-:W-:-:S03]  /*2000*/  FMUL R3, R19, R19 ;  /* 0x0000001313037220 */ /* 0x000fc60000400000 */
[----:B------:R-:W-:Y:S01]  /*2010*/  FMUL R2, R15, R2 ;  /* 0x000000020f027220 */ /* 0x000fe20000400000 */
[----:B------:R-:W-:-:S03]  /*2020*/  FMUL R3, R14, R3 ;  /* 0x000000030e037220 */ /* 0x000fc60000400000 */
[----:B------:R-:W-:-:S04]  /*2030*/  FFMA R2, R5, R22, -R2 ;  /* 0x0000001605027223 */ /* 0x000fc80000000802 */
[----:B------:R-:W-:-:S04]  /*2040*/  FMUL R11, R2, R2 ;  /* 0x00000002020b7220 */ /* 0x000fc80000400000 */
[----:B------:R-:W-:-:S04]  /*2050*/  FFMA R2, R14, R3, R11 ;  /* 0x000000030e027223 */ /* 0x000fc8000000000b */
[----:B------:R-:W-:Y:S01]  /*2060*/  VIADD R11, R2, 0xf3000000 ;  /* 0xf3000000020b7836 */ /* 0x000fe20000000000 */
[----:B------:R0:W2:Y:S04]  /*2070*/  MUFU.RSQ R3, R2 ;  /* 0x0000000200037308 */ /* 0x0000a80000001400 */
[----:B------:R-:W-:-:S13]  /*2080*/  ISETP.GT.U32.AND P0, PT, R11, 0x727fffff, PT ;  /* 0x727fffff0b00780c */ /* 0x000fda0003f04070 */
[----:B0-2---:R-:W-:Y:S05]  /*2090*/  @!P0 BRA `(.L_x_19) ;  /* 0x00000000000c8947 */ /* 0x005fea0003800000 */
[----:B------:R-:W-:-:S07]  /*20a0*/  MOV R16, 0x20c0 ;  /* 0x000020c000107802 */ /* 0x000fce0000000f00 */
[----:B-1----:R-:W-:Y:S05]  /*20b0*/  CALL.REL.NOINC `($__internal_0_$__cuda_sm20_sqrt_rn_f32_slowpath) ;  /* 0x00000008004c7944 */ /* 0x002fea0003c00000 */
[----:B------:R-:W-:Y:S05]  /*20c0*/  BRA `(.L_x_20) ;  /* 0x0000000000107947 */ /* 0x000fea0003800000 */
.L_x_19:
[----:B------:R-:W-:Y:S01]  /*20d0*/  FMUL.FTZ R11, R2, R3 ;  /* 0x00000003020b7220 */ /* 0x000fe20000410000 */
[----:B------:R-:W-:-:S03]  /*20e0*/  FMUL.FTZ R3, R3, 0.5 ;  /* 0x3f00000003037820 */ /* 0x000fc60000410000 */
[----:B------:R-:W-:-:S04]  /*20f0*/  FFMA R2, -R11, R11, R2 ;  /* 0x0000000b0b027223 */ /* 0x000fc80000000102 */
[----:B------:R-:W-:-:S07]  /*2100*/  FFMA R11, R2, R3, R11 ;  /* 0x00000003020b7223 */ /* 0x000fce000000000b */
.L_x_20:
[----:B------:R-:W-:Y:S05]  /*2110*/  BSYNC.RECONVERGENT B1 ;  /* 0x0000000000017941 */ /* 0x000fea0003800200 */
.L_x_18:
[----:B------:R-:W-:Y:S01]  /*2120*/  FMUL R2, R5, R19 ;  /* 0x0000001305027220 */ /* 0x000fe20000400000 */
[----:B------:R-:W-:Y:S03]  /*2130*/  BSSY.RECONVERGENT B1, `(.L_x_21) ;  /* 0x0000011000017945 */ /* 0x000fe60003800200 */
[----:B------:R-:W-:-:S04]  /*2140*/  FMUL R15, R15, R2 ;  /* 0x000000020f0f7220 */ /* 0x000fc80000400000 */
[----:B------:R-:W-:-:S05]  /*2150*/  FFMA R22, R6, R22, R15 ;  /* 0x0000001606167223 */ /* 0x000fca000000000f */
[----:B------:R-:W-:-:S04]  /*2160*/  FSETP.GT.AND P2, PT, |R11|, |R22|, PT ;  /* 0x400000160b00720b */ /* 0x000fc80003f44200 */
[----:B------:R-:W-:Y:S02]  /*2170*/  FSEL R3, |R11|, |R22|, P2 ;  /* 0x400000160b037208 */ /* 0x000fe40001000200 */
[----:B------:R-:W-:Y:S02]  /*2180*/  FSEL R2, |R22|, |R11|, P2 ;  /* 0x4000000b16027208 */ /* 0x000fe40001000200 */
[----:B------:R-:W0:Y:S08]  /*2190*/  MUFU.RCP R12, R3 ;  /* 0x00000003000c7308 */ /* 0x000e300000001000 */
[----:B------:R-:W2:Y:S01]  /*21a0*/  FCHK P0, R2, R3 ;  /* 0x0000000302007302 */ /* 0x000ea20000000000 */
[----:B0-----:R-:W-:-:S04]  /*21b0*/  FFMA R13, -R3, R12, 1 ;  /* 0x3f800000030d7423 */ /* 0x001fc8000000010c */
[----:B------:R-:W-:-:S04]  /*21c0*/  FFMA R13, R12, R13, R12 ;  /* 0x0000000d0c0d7223 */ /* 0x000fc8000000000c */
[----:B------:R-:W-:-:S04]  /*21d0*/  FFMA R12, R2, R13, RZ ;  /* 0x0000000d020c7223 */ /* 0x000fc800000000ff */
[----:B------:R-:W-:-:S04]  /*21e0*/  FFMA R14, -R3, R12, R2 ;  /* 0x0000000c030e7223 */ /* 0x000fc80000000102 */
[----:B------:R-:W-:Y:S01]  /*21f0*/  FFMA R12, R13, R14, R12 ;  /* 0x0000000e0d0c7223 */ /* 0x000fe2000000000c */
[----:B--2---:R-:W-:Y:S06]  /*2200*/  @!P0 BRA `(.L_x_22) ;  /* 0x00000000000c8947 */ /* 0x004fec0003800000 */
[----:B------:R-:W-:-:S07]  /*2210*/  MOV R12, 0x2230 ;  /* 0x00002230000c7802 */ /* 0x000fce0000000f00 */
[----:B-1----:R-:W-:Y:S05]  /*2220*/  CALL.REL.NOINC `($__internal_1_$__cuda_sm3x_div_rn_noftz_f32_slowpath) ;  /* 0x00000008004c7944 */ /* 0x002fea0003c00000 */
[----:B------:R-:W-:-:S07]  /*2230*/  IMAD.MOV.U32 R12, RZ, RZ, R2 ;  /* 0x000000ffff0c7224 */ /* 0x000fce00078e0002 */
.L_x_22:
[----:B------:R-:W-:Y:S05]  /*2240*/  BSYNC.RECONVERGENT B1 ;  /* 0x0000000000017941 */ /* 0x000fea0003800200 */
.L_x_21:
[----:B------:R-:W-:Y:S02]  /*2250*/  IMAD.MOV.U32 R13, RZ, RZ, 0x3b33710b ;  /* 0x3b33710bff0d7424 */ /* 0x000fe400078e00ff */
[----:B------:R-:W-:Y:S01]  /*2260*/  FMUL R2, R12, R12 ;  /* 0x0000000c0c027220 */ /* 0x000fe20000400000 */
[----:B------:R-:W-:Y:S01]  /*2270*/  MOV R14, 0x3f6ee581 ;  /* 0x3f6ee581000e7802 */ /* 0x000fe20000000f00 */
[----:B------:R-:W-:Y:S01]  /*2280*/  UMOV UR4, 0x1a47a9e3 ;  /* 0x1a47a9e300047882 */ /* 0x000fe20000000000 */
[----:B------:R-:W-:Y:S01]  /*2290*/  ISETP.GE.AND P0, PT, R22, RZ, PT ;  /* 0x000000ff1600720c */ /* 0x000fe20003f06270 */
[----:B------:R-:W-:Y:S01]  /*22a0*/  FFMA R13, R2, R13, -0.015681877732276916504 ;  /* 0xbc807748020d7423 */ /* 0x000fe2000000000d */
[C---:B------:R-:W-:Y:S01]  /*22b0*/  FSETP.NEU.AND P3, PT, |R22|.reuse, |R11|, PT ;  /* 0x4000000b1600720b */ /* 0x040fe20003f6d200 */
[----:B------:R-:W-:Y:S01]  /*22c0*/  FADD R22, |R22|, |R11| ;  /* 0x4000000b16167221 */ /* 0x000fe20000000200 */
[----:B------:R-:W-:Y:S01]  /*22d0*/  FSETP.NEU.AND P1, PT, R3, RZ, PT ;  /* 0x000000ff0300720b */ /* 0x000fe20003f2d000 */
[C---:B------:R-:W-:Y:S01]  /*22e0*/  FFMA R13, R2.reuse, R13, 0.042200751602649688721 ;  /* 0x3d2cdab2020d7423 */ /* 0x040fe2000000000d */
[----:B------:R-:W-:Y:S01]  /*22f0*/  IMAD.MOV.U32 R3, RZ, RZ, 0x4016cbe4 ;  /* 0x4016cbe4ff037424 */ /* 0x000fe200078e00ff */
[----:B------:R-:W-:Y:S01]  /*2300*/  UMOV UR5, 0x404ca5dc ;  /* 0x404ca5dc00057882 */ /* 0x000fe20000000000 */
[----:B------:R-:W0:Y:S01]  /*2310*/  LDC R15, c[0x0][0x3b0] ;  /* 0x0000ec00ff0f7b82 */ /* 0x000e220000000800 */
[C---:B------:R-:W-:Y:S01]  /*2320*/  FFMA R13, R2.reuse, R13, -0.074792981147766113281 ;  /* 0xbd992d10020d7423 */ /* 0x040fe2000000000d */
[----:B------:R-:W-:Y:S03]  /*2330*/  BSSY.RECONVERGENT B1, `(.L_x_23) ;  /* 0x0000060000017945 */ /* 0x000fe60003800200 */
[----:B------:R-:W-:-:S04]  /*2340*/  FFMA R13, R2, R13, 0.10640415549278259277 ;  /* 0x3dd9ea6c020d7423 */ /* 0x000fc8000000000d */
[----:B------:R-:W-:-:S04]  /*2350*/  FFMA R13, R2, R13, -0.14207722246646881104 ;  /* 0xbe117cb1020d7423 */ /* 0x000fc8000000000d */
[----:B------:R-:W-:-:S04]  /*2360*/  FFMA R13, R2, R13, 0.19993925094604492188 ;  /* 0x3e4cbce0020d7423 */ /* 0x000fc8000000000d */
[----:B------:R-:W-:-:S04]  /*2370*/  FFMA R13, R2, R13, -0.33333197236061096191 ;  /* 0xbeaaaa7d020d7423 */ /* 0x000fc8000000000d */
[----:B------:R-:W-:-:S04]  /*2380*/  FMUL R13, R2, R13 ;  /* 0x0000000d020d7220 */ /* 0x000fc80000400000 */
[----:B------:R-:W-:Y:S01]  /*2390*/  FFMA R13, R13, R12, R12 ;  /* 0x0000000c0d0d7223 */ /* 0x000fe2000000000c */
[----:B------:R-:W-:-:S03]  /*23a0*/  FSEL R12, R14, 1.8663789033889770508, P2 ;  /* 0x3feee5810e0c7808 */ /* 0x000fc60001000000 */
[----:B------:R-:W-:-:S05]  /*23b0*/  FFMA R2, R14, 1.6832555532455444336, -R13 ;  /* 0x3fd774eb0e027823 */ /* 0x000fca000000080d */
[-C--:B------:R-:W-:Y:S02]  /*23c0*/  FSEL R2, R2, R13.reuse, P2 ;  /* 0x0000000d02027208 */ /* 0x080fe40001000000 */
[----:B------:R-:W-:-:S05]  /*23d0*/  FSEL R13, R13, -R13, P2 ;  /* 0x8000000d0d0d7208 */ /* 0x000fca0001000000 */
[----:B------:R-:W-:Y:S01]  /*23e0*/  @!P0 FFMA R2, R12, 1.6832555532455444336, R13 ;  /* 0x3fd774eb0c028823 */ /* 0x000fe2000000000d */
[----:B------:R-:W-:Y:S01]  /*23f0*/  @!P3 FSEL R2, R3, 0.78539818525314331055, !P0 ;  /* 0x3f490fdb0302b808 */ /* 0x000fe20004000000 */
[----:B------:R-:W-:Y:S01]  /*2400*/  IMAD.MOV.U32 R12, RZ, RZ, RZ ;  /* 0x000000ffff0c7224 */ /* 0x000fe200078e00ff */
[----:B------:R-:W-:Y:S02]  /*2410*/  @!P1 FSEL R2, RZ, 3.1415927410125732422, P0 ;  /* 0x40490fdbff029808 */ /* 0x000fe40000000000 */
[----:B------:R-:W-:Y:S02]  /*2420*/  FSETP.NAN.AND P0, PT, R22, R22, PT ;  /* 0x000000161600720b */ /* 0x000fe40003f08000 */
[----:B------:R-:W-:-:S04]  /*2430*/  LOP3.LUT R11, R2, 0x80000000, R11, 0xb8, !PT ;  /* 0x80000000020b7812 */ /* 0x000fc800078eb80b */
[----:B------:R-:W-:-:S04]  /*2440*/  FSEL R11, R22, R11, P0 ;  /* 0x0000000b160b7208 */ /* 0x000fc80000000000 */
[----:B------:R-:W2:Y:S02]  /*2450*/  F2F.F64.F32 R2, R11 ;  /* 0x0000000b00027310 */ /* 0x000ea40000201800 */
[----:B--2---:R-:W-:-:S10]  /*2460*/  DMUL R2, R2, UR4 ;  /* 0x0000000402027c28 */ /* 0x004fd40008000000 */
[----:B------:R-:W0:Y:S02]  /*2470*/  F2F.F32.F64 R2, R2 ;  /* 0x0000000200027310 */ /* 0x000e240000301000 */
[----:B0-----:R-:W-:-:S13]  /*2480*/  FSETP.GEU.AND P0, PT, R2, R15, PT ;  /* 0x0000000f0200720b */ /* 0x001fda0003f0e000 */
[----:B------:R-:W-:Y:S05]  /*2490*/  @!P0 BRA `(.L_x_24) ;  /* 0x0000000400248947 */ /* 0x000fea0003800000 */
[----:B------:R-:W0:Y:S01]  /*24a0*/  LDCU UR4, c[0x0][0x3b4] ;  /* 0x00007680ff0477ac */ /* 0x000e220008000800 */
[----:B------:R-:W-:Y:S01]  /*24b0*/  IMAD.U32 R12, RZ, RZ, UR6 ;  /* 0x00000006ff0c7e24 */ /* 0x000fe2000f8e00ff */
[----:B0-----:R-:W-:-:S13]  /*24c0*/  FSETP.GE.AND P0, PT, R2, UR4, PT ;  /* 0x0000000402007c0b */ /* 0x001fda000bf06000 */
[----:B------:R-:W-:Y:S05]  /*24d0*/  @P0 BRA `(.L_x_24) ;  /* 0x0000000400140947 */ /* 0x000fea0003800000 */
[----:B------:R-:W0:Y:S02]  /*24e0*/  LDCU.U8 UR4, c[0x0][0x3c0] ;  /* 0x00007800ff0477ac */ /* 0x000e240008000000 */
[----:B0-----:R-:W-:-:S04]  /*24f0*/  UPRMT UR4, UR4, 0x8880, URZ ;  /* 0x0000888004047896 */ /* 0x001fc800080000ff */
[----:B------:R-:W-:-:S09]  /*2500*/  UISETP.NE.AND UP0, UPT, UR4, URZ, UPT ;  /* 0x000000ff0400728c */ /* 0x000fd2000bf05270 */
[----:B------:R-:W-:Y:S05]  /*2510*/  BRA.U UP0, `(.L_x_25) ;  /* 0x0000000100507547 */ /* 0x000fea000b800000 */
[----:B------:R-:W0:Y:S01]  /*2520*/  LDC R13, c[0x0][0x3bc] ;  /* 0x0000ef00ff0d7b82 */ /* 0x000e220000000800 */
[----:B------:R-:W-:Y:S01]  /*2530*/  FADD R2, R2, -R15 ;  /* 0x8000000f02027221 */ /* 0x000fe20000000000 */
[----:B------:R-:W-:Y:S01]  /*2540*/  BSSY.RECONVERGENT B2, `(.L_x_26) ;  /* 0x000000e000027945 */ /* 0x000fe20003800200 */
[----:B0-----:R-:W0:Y:S08]  /*2550*/  MUFU.RCP R3, R13 ;  /* 0x0000000d00037308 */ /* 0x001e300000001000 */
[----:B------:R-:W2:Y:S01]  /*2560*/  FCHK P0, R2, R13 ;  /* 0x0000000d02007302 */ /* 0x000ea20000000000 */
[----:B0-----:R-:W-:-:S04]  /*2570*/  FFMA R12, R3, -R13, 1 ;  /* 0x3f800000030c7423 */ /* 0x001fc8000000080d */
[----:B------:R-:W-:-:S04]  /*2580*/  FFMA R3, R3, R12, R3 ;  /* 0x0000000c03037223 */ /* 0x000fc80000000003 */
[----:B------:R-:W-:-:S04]  /*2590*/  FFMA R11, R2, R3, RZ ;  /* 0x00000003020b7223 */ /* 0x000fc800000000ff */
[----:B------:R-:W-:-:S04]  /*25a0*/  FFMA R12, R11, -R13, R2 ;  /* 0x8000000d0b0c7223 */ /* 0x000fc80000000002 */
[----:B------:R-:W-:Y:S01]  /*25b0*/  FFMA R3, R3, R12, R11 ;  /* 0x0000000c03037223 */ /* 0x000fe2000000000b */
[----:B--2---:R-:W-:Y:S06]  /*25c0*/  @!P0 BRA `(.L_x_27) ;  /* 0x0000000000148947 */ /* 0x004fec0003800000 */
[----:B------:R-:W0:Y:S01]  /*25d0*/  LDCU UR4, c[0x0][0x3bc] ;  /* 0x00007780ff0477ac */ /* 0x000e220008000800 */
[----:B------:R-:W-:Y:S01]  /*25e0*/  MOV R12, 0x2610 ;  /* 0x00002610000c7802 */ /* 0x000fe20000000f00 */
[----:B0-----:R-:W-:-:S07]  /*25f0*/  IMAD.U32 R3, RZ, RZ, UR4 ;  /* 0x00000004ff037e24 */ /* 0x001fce000f8e00ff */
[----:B-1----:R-:W-:Y:S05]  /*2600*/  CALL.REL.NOINC `($__internal_1_$__cuda_sm3x_div_rn_noftz_f32_slowpath) ;  /* 0x0000000400547944 */ /* 0x002fea0003c00000 */
[----:B------:R-:W-:-:S07]  /*2610*/  IMAD.MOV.U32 R3, RZ, RZ, R2 ;  /* 0x000000ffff037224 */ /* 0x000fce00078e0002 */
.L_x_27:
[----:B------:R-:W-:Y:S05]  /*2620*/  BSYNC.RECONVERGENT B2 ;  /* 0x0000000000027941 */ /* 0x000fea0003800200 */
.L_x_26:
[----:B------:R-:W0:Y:S02]  /*2630*/  F2I.TRUNC.NTZ R3, R3 ;  /* 0x0000000300037305 */ /* 0x000e24000020f100 */
[----:B0-----:R-:W-:Y:S01]  /*2640*/  IADD3 R12, PT, PT, R3, 0x1, RZ ;  /* 0x00000001030c7810 */ /* 0x001fe20007ffe0ff */
[----:B------:R-:W-:Y:S06]  /*2650*/  BRA `(.L_x_24) ;  /* 0x0000000000b47947 */ /* 0x000fec0003800000 */
.L_x_25:
[C---:B------:R-:W-:Y:S01]  /*2660*/  FSETP.GEU.AND P0, PT, R2.reuse, 1.175494350822287508e-38, PT ;  /* 0x008000000200780b */ /* 0x040fe20003f0e000 */
[----:B------:R-:W-:Y:S01]  /*2670*/  IMAD.MOV.U32 R11, RZ, RZ, 0x3e055027 ;  /* 0x3e055027ff0b7424 */ /* 0x000fe200078e00ff */
[----:B------:R-:W-:Y:S11]  /*2680*/  BSSY.RECONVERGENT B2, `(.L_x_28) ;  /* 0x0000028000027945 */ /* 0x000ff60003800200 */
[----:B------:R-:W-:-:S04]  /*2690*/  @!P0 FMUL R2, R2, 8388608 ;  /* 0x4b00000002028820 */ /* 0x000fc80000400000 */
[----:B------:R-:W-:-:S05]  /*26a0*/  VIADD R3, R2, 0xc0d55555 ;  /* 0xc0d5555502037836 */ /* 0x000fca0000000000 */
[----:B------:R-:W-:-:S04]  /*26b0*/  LOP3.LUT R13, R3, 0xff800000, RZ, 0xc0, !PT ;  /* 0xff800000030d7812 */ /* 0x000fc800078ec0ff */
[----:B------:R-:W-:Y:S01]  /*26c0*/  I2FP.F32.S32 R12, R13 ;  /* 0x0000000d000c7245 */ /* 0x000fe20000201400 */
[----:B------:R-:W-:Y:S02]  /*26d0*/  IMAD.IADD R3, R2, 0x1, -R13 ;  /* 0x0000000102037824 */ /* 0x000fe400078e0a0d */
[----:B------:R-:W-:Y:S02]  /*26e0*/  IMAD.MOV.U32 R13, RZ, RZ, 0x7f800000 ;  /* 0x7f800000ff0d7424 */ /* 0x000fe400078e00ff */
[----:B------:R-:W-:-:S04]  /*26f0*/  FADD R14, R3, -1 ;  /* 0xbf800000030e7421 */ /* 0x000fc80000000000 */
[----:B------:R-:W-:-:S04]  /*2700*/  FFMA R3, R14, -R11, 0.14084610342979431152 ;  /* 0x3e1039f60e037423 */ /* 0x000fc8000000080b */
[----:B------:R-:W-:-:S04]  /*2710*/  FFMA R3, R14, R3, -0.12148627638816833496 ;  /* 0xbdf8cdcc0e037423 */ /* 0x000fc80000000003 */
[C---:B------:R-:W-:Y:S02]  /*2720*/  FFMA R11, R14.reuse, R3, 0.13980610668659210205 ;  /* 0x3e0f29550e0b7423 */ /* 0x040fe40000000003 */
[----:B------:R-:W0:Y:S02]  /*2730*/  LDC R3, c[0x0][0x3bc] ;  /* 0x0000ef00ff037b82 */ /* 0x000e240000000800 */
[----:B------:R-:W-:-:S04]  /*2740*/  FFMA R11, R14, R11, -0.16684235632419586182 ;  /* 0xbe2ad8b90e0b7423 */ /* 0x000fc8000000000b */
[----:B------:R-:W-:-:S04]  /*2750*/  FFMA R11, R14, R11, 0.20012299716472625732 ;  /* 0x3e4ced0b0e0b7423 */ /* 0x000fc8000000000b */
[----:B------:R-:W-:-:S04]  /*2760*/  FFMA R11, R14, R11, -0.24999669194221496582 ;  /* 0xbe7fff220e0b7423 */ /* 0x000fc8000000000b */
[----:B------:R-:W-:-:S04]  /*2770*/  FFMA R11, R14, R11, 0.33333182334899902344 ;  /* 0x3eaaaa780e0b7423 */ /* 0x000fc8000000000b */
[----:B------:R-:W-:Y:S01]  /*2780*/  FFMA R15, R14, R11, -0.5 ;  /* 0xbf0000000e0f7423 */ /* 0x000fe2000000000b */
[----:B------:R-:W-:Y:S02]  /*2790*/  FSEL R11, RZ, -23, P0 ;  /* 0xc1b80000ff0b7808 */ /* 0x000fe40000000000 */
[----:B------:R-:W-:Y:S01]  /*27a0*/  ISETP.GT.U32.AND P0, PT, R2, 0x7f7fffff, PT ;  /* 0x7f7fffff0200780c */ /* 0x000fe20003f04070 */
[----:B------:R-:W-:Y:S02]  /*27b0*/  FMUL R15, R14, R15 ;  /* 0x0000000f0e0f7220 */ /* 0x000fe40000400000 */
[----:B------:R-:W-:Y:S01]  /*27c0*/  FFMA R11, R12, 1.1920928955078125e-07, R11 ;  /* 0x340000000c0b7823 */ /* 0x000fe2000000000b */
[----:B0-----:R-:W0:Y:S01]  /*27d0*/  MUFU.RCP R16, R3 ;  /* 0x0000000300107308 */ /* 0x001e220000001000 */
[----:B------:R-:W-:-:S04]  /*27e0*/  FFMA R14, R14, R15, R14 ;  /* 0x0000000f0e0e7223 */ /* 0x000fc8000000000e */
[----:B------:R-:W-:-:S04]  /*27f0*/  FFMA R11, R11, 0.69314718246459960938, R14 ;  /* 0x3f3172180b0b7823 */ /* 0x000fc8000000000e */
[C---:B------:R-:W-:Y:S01]  /*2800*/  @P0 FFMA R11, R2.reuse, R13, +INF ;  /* 0x7f800000020b0423 */ /* 0x040fe2000000000d */
[----:B------:R-:W-:-:S04]  /*2810*/  FSETP.NEU.AND P0, PT, R2, RZ, PT ;  /* 0x000000ff0200720b */ /* 0x000fc80003f0d000 */
[----:B------:R-:W-:Y:S01]  /*2820*/  FSEL R11, R11, -INF , P0 ;  /* 0xff8000000b0b7808 */ /* 0x000fe20000000000 */
[----:B0-----:R-:W-:-:S04]  /*2830*/  FFMA R13, R16, -R3, 1 ;  /* 0x3f800000100d7423 */ /* 0x001fc80000000803 */
[----:B------:R-:W-:Y:S01]  /*2840*/  FADD R14, -R10, R11 ;  /* 0x0000000b0a0e7221 */ /* 0x000fe20000000100 */
[----:B------:R-:W-:-:S03]  /*2850*/  FFMA R2, R16, R13, R16 ;  /* 0x0000000d10027223 */ /* 0x000fc60000000010 */
[----:B------:R-:W0:Y:S01]  /*2860*/  FCHK P0, R14, R3 ;  /* 0x000000030e007302 */ /* 0x000e220000000000 */
[----:B------:R-:W-:-:S04]  /*2870*/  FFMA R11, R2, R14, RZ ;  /* 0x0000000e020b7223 */ /* 0x000fc800000000ff */
[----:B------:R-:W-:-:S04]  /*2880*/  FFMA R12, R11, -R3, R14 ;  /* 0x800000030b0c7223 */ /* 0x000fc8000000000e */
[----:B------:R-:W-:Y:S01]  /*2890*/  FFMA R2, R2, R12, R11 ;  /* 0x0000000c02027223 */ /* 0x000fe2000000000b */
[----:B0-----:R-:W-:Y:S06]  /*28a0*/  @!P0 BRA `(.L_x_29) ;  /* 0x0000000000148947 */ /* 0x001fec0003800000 */
[----:B------:R-:W0:Y:S01]  /*28b0*/  LDCU UR4, c[0x0][0x3bc] ;  /* 0x00007780ff0477ac */ /* 0x000e220008000800 */
[----:B------:R-:W-:Y:S02]  /*28c0*/  MOV R2, R14 ;  /* 0x0000000e00027202 */ /* 0x000fe40000000f00 */
[----:B------:R-:W-:Y:S01]  /*28d0*/  MOV R12, 0x2900 ;  /* 0x00002900000c7802 */ /* 0x000fe20000000f00 */
[----:B0-----:R-:W-:-:S07]  /*28e0*/  IMAD.U32 R3, RZ, RZ, UR4 ;  /* 0x00000004ff037e24 */ /* 0x001fce000f8e00ff */
[----:B-1----:R-:W-:Y:S05]  /*28f0*/  CALL.REL.NOINC `($__internal_1_$__cuda_sm3x_div_rn_noftz_f32_slowpath) ;  /* 0x0000000000987944 */ /* 0x002fea0003c00000 */
.L_x_29:
[----:B------:R-:W-:Y:S05]  /*2900*/  BSYNC.RECONVERGENT B2 ;  /* 0x0000000000027941 */ /* 0x000fea0003800200 */
.L_x_28:
[----:B------:R-:W0:Y:S02]  /*2910*/  F2I.TRUNC.NTZ R2, R2 ;  /* 0x0000000200027305 */ /* 0x000e24000020f100 */
[----:B0-----:R-:W-:-:S07]  /*2920*/  VIADD R12, R2, 0x1 ;  /* 0x00000001020c7836 */ /* 0x001fce0000000000 */
.L_x_24:
[----:B------:R-:W-:Y:S05]  /*2930*/  BSYNC.RECONVERGENT B1 ;  /* 0x0000000000017941 */ /* 0x000fea0003800200 */
.L_x_23:
[----:B------:R-:W0:Y:S01]  /*2940*/  LDC.64 R2, c[0x0][0x3a8] ;  /* 0x0000ea00ff027b82 */ /* 0x000e220000000a00 */
[----:B------:R-:W-:-:S04]  /*2950*/  IMAD.IADD R11, R9, 0x1, R12 ;  /* 0x00000001090b7824 */ /* 0x000fc800078e020c */
[----:B0-----:R-:W-:-:S05]  /*2960*/  IMAD.WIDE R2, R11, 0x4, R2 ;  /* 0x000000040b027825 */ /* 0x001fca00078e0202 */
[----:B------:R-:W2:Y:S02]  /*2970*/  LDG.E R11, desc[UR8][R2.64] ;  /* 0x00000008020b7981 */ /* 0x000ea4000c1e1900 */
[----:B--2---:R-:W-:-:S05]  /*2980*/  VIADD R11, R11, 0x1 ;  /* 0x000000010b0b7836 */ /* 0x004fca0000000000 */
[----:B------:R0:W-:Y:S02]  /*2990*/  STG.E desc[UR8][R2.64], R11 ;  /* 0x0000000b02007986 */ /* 0x0001e4000c101908 */
.L_x_7:
[----:B------:R-:W-:Y:S05]  /*29a0*/  BSYNC.RECONVERGENT B0 ;  /* 0x0000000000007941 */ /* 0x000fea0003800200 */
.L_x_6:
[C---:B------:R-:W-:Y:S02]  /*29b0*/  ISETP.NE.AND P0, PT, R7.reuse, R8, PT ;  /* 0x000000080700720c */ /* 0x040fe40003f05270 */
[----:B------:R-:W-:-:S11]  /*29c0*/  IADD3 R7, PT, PT, R7, 0x1, RZ ;  /* 0x0000000107077810 */ /* 0x000fd60007ffe0ff */
[----:B------:R-:W-:Y:S05]  /*29d0*/  @P0 BRA `(.L_x_30) ;  /* 0xffffffe000b40947 */ /* 0x000fea000383ffff */
[----:B------:R-:W-:Y:S05]  /*29e0*/  EXIT ;  /* 0x000000000000794d */ /* 0x000fea0003800000 */
        .weak           $__internal_0_$__cuda_sm20_sqrt_rn_f32_slowpath
        .type           $__internal_0_$__cuda_sm20_sqrt_rn_f32_slowpath,@function
        .size           $__internal_0_$__cuda_sm20_sqrt_rn_f32_slowpath,($__internal_1_$__cuda_sm3x_div_rn_noftz_f32_slowpath - $__internal_0_$__cuda_sm20_sqrt_rn_f32_slowpath)
$__internal_0_$__cuda_sm20_sqrt_rn_f32_slowpath:
[----:B------:R-:W-:-:S13]  /*29f0*/  LOP3.LUT P0, RZ, R2, 0x7fffffff, RZ, 0xc0, !PT ;  /* 0x7fffffff02ff7812 */ /* 0x000fda000780c0ff */
[----:B------:R-:W-:Y:S01]  /*2a00*/  @!P0 IMAD.MOV.U32 R3, RZ, RZ, R2 ;  /* 0x000000ffff038224 */ /* 0x000fe200078e0002 */
[----:B------:R-:W-:Y:S06]  /*2a10*/  @!P0 BRA `(.L_x_31) ;  /* 0x0000000000408947 */ /* 0x000fec0003800000 */
[----:B------:R-:W-:-:S13]  /*2a20*/  FSETP.GEU.FTZ.AND P0, PT, R2, RZ, PT ;  /* 0x000000ff0200720b */ /* 0x000fda0003f1e000 */
[----:B------:R-:W-:Y:S01]  /*2a30*/  @!P0 IMAD.MOV.U32 R3, RZ, RZ, 0x7fffffff ;  /* 0x7fffffffff038424 */ /* 0x000fe200078e00ff */
[----:B------:R-:W-:Y:S06]  /*2a40*/  @!P0 BRA `(.L_x_31) ;  /* 0x0000000000348947 */ /* 0x000fec0003800000 */
[----:B------:R-:W-:-:S13]  /*2a50*/  FSETP.GTU.FTZ.AND P0, PT, |R2|, +INF , PT ;  /* 0x7f8000000200780b */ /* 0x000fda0003f1c200 */
[----:B------:R-:W-:Y:S01]  /*2a60*/  @P0 FADD.FTZ R3, R2, 1 ;  /* 0x3f80000002030421 */ /* 0x000fe20000010000 */
[----:B------:R-:W-:Y:S06]  /*2a70*/  @P0 BRA `(.L_x_31) ;  /* 0x0000000000280947 */ /* 0x000fec0003800000 */
[----:B------:R-:W-:-:S13]  /*2a80*/  FSETP.NEU.FTZ.AND P0, PT, |R2|, +INF , PT ;  /* 0x7f8000000200780b */ /* 0x000fda0003f1d200 */
[----:B------:R-:W-:-:S04]  /*2a90*/  @P0 FFMA R11, R2, 1.84467440737095516160e+19, RZ ;  /* 0x5f800000020b0823 */ /* 0x000fc800000000ff */
[----:B------:R-:W0:Y:S02]  /*2aa0*/  @P0 MUFU.RSQ R12, R11 ;  /* 0x0000000b000c0308 */ /* 0x000e240000001400 */
[----:B0-----:R-:W-:Y:S01]  /*2ab0*/  @P0 FMUL.FTZ R14, R11, R12 ;  /* 0x0000000c0b0e0220 */ /* 0x001fe20000410000 */
[----:B------:R-:W-:-:S03]  /*2ac0*/  @P0 FMUL.FTZ R12, R12, 0.5 ;  /* 0x3f0000000c0c0820 */ /* 0x000fc60000410000 */
[----:B------:R-:W-:-:S04]  /*2ad0*/  @P0 FADD.FTZ R3, -R14, -RZ ;  /* 0x800000ff0e030221 */ /* 0x000fc80000010100 */
[----:B------:R-:W-:Y:S01]  /*2ae0*/  @P0 FFMA R13, R14, R3, R11 ;  /* 0x000000030e0d0223 */ /* 0x000fe2000000000b */
[----:B------:R-:W-:-:S03]  /*2af0*/  @!P0 IMAD.MOV.U32 R3, RZ, RZ, R2 ;  /* 0x000000ffff038224 */ /* 0x000fc600078e0002 */
[----:B------:R-:W-:-:S04]  /*2b00*/  @P0 FFMA R12, R13, R12, R14 ;  /* 0x0000000c0d0c0223 */ /* 0x000fc8000000000e */
[----:B------:R-:W-:-:S07]  /*2b10*/  @P0 FMUL.FTZ R3, R12, 2.3283064365386962891e-10 ;  /* 0x2f8000000c030820 */ /* 0x000fce0000410000 */
.L_x_31:
[----:B------:R-:W-:Y:S01]  /*2b20*/  IMAD.MOV.U32 R11, RZ, RZ, R3 ;  /* 0x000000ffff0b7224 */ /* 0x000fe200078e0003 */
[----:B------:R-:W-:Y:S01]  /*2b30*/  MOV R2, R16 ;  /* 0x0000001000027202 */ /* 0x000fe20000000f00 */
[----:B------:R-:W-:-:S04]  /*2b40*/  IMAD.MOV.U32 R3, RZ, RZ, 0x0 ;  /* 0x00000000ff037424 */ /* 0x000fc800078e00ff */
[----:B------:R-:W-:Y:S05]  /*2b50*/  RET.REL.NODEC R2 `(_Z8distancePfS_S_S_iiPiffifbb) ;  /* 0xffffffd402287950 */ /* 0x000fea0003c3ffff */
        .weak           $__internal_1_$__cuda_sm3x_div_rn_noftz_f32_slowpath
        .type           $__internal_1_$__cuda_sm3x_div_rn_noftz_f32_slowpath,@function
        .size           $__internal_1_$__cuda_sm3x_div_rn_noftz_f32_slowpath,(.L_x_45 - $__internal_1_$__cuda_sm3x_div_rn_noftz_f32_slowpath)
$__internal_1_$__cuda_sm3x_div_rn_noftz_f32_slowpath:
[--C-:B------:R-:W-:Y:S01]  /*2b60*/  SHF.R.U32.HI R13, RZ, 0x17, R3.reuse ;  /* 0x00000017ff0d7819 */ /* 0x100fe20000011603 */
[----:B------:R-:W-:Y:S01]  /*2b70*/  BSSY.RECONVERGENT B3, `(.L_x_32) ;  /* 0x0000063000037945 */ /* 0x000fe20003800200 */
[----:B------:R-:W-:Y:S01]  /*2b80*/  SHF.R.U32.HI R14, RZ, 0x17, R2 ;  /* 0x00000017ff0e7819 */ /* 0x000fe20000011602 */
[----:B------:R-:W-:Y:S01]  /*2b90*/  IMAD.MOV.U32 R15, RZ, RZ, R3 ;  /* 0x000000ffff0f7224 */ /* 0x000fe200078e0003 */
[----:B------:R-:W-:Y:S02]  /*2ba0*/  LOP3.LUT R13, R13, 0xff, RZ, 0xc0, !PT ;  /* 0x000000ff0d0d7812 */ /* 0x000fe400078ec0ff */
[----:B------:R-:W-:-:S03]  /*2bb0*/  LOP3.LUT R17, R14, 0xff, RZ, 0xc0, !PT ;  /* 0x000000ff0e117812 */ /* 0x000fc600078ec0ff */
[----:B------:R-:W-:Y:S02]  /*2bc0*/  VIADD R18, R13, 0xffffffff ;  /* 0xffffffff0d127836 */ /* 0x000fe40000000000 */
[----:B------:R-:W-:-:S03]  /*2bd0*/  VIADD R16, R17, 0xffffffff ;  /* 0xffffffff11107836 */ /* 0x000fc60000000000 */
[----:B------:R-:W-:-:S04]  /*2be0*/  ISETP.GT.U32.AND P0, PT, R18, 0xfd, PT ;  /* 0x000000fd1200780c */ /* 0x000fc80003f04070 */
[----:B------:R-:W-:-:S13]  /*2bf0*/  ISETP.GT.U32.OR P0, PT, R16, 0xfd, P0 ;  /* 0x000000fd1000780c */ /* 0x000fda0000704470 */
[----:B------:R-:W-:Y:S01]  /*2c00*/  @!P0 MOV R14, RZ ;  /* 0x000000ff000e8202 */ /* 0x000fe20000000f00 */
[----:B------:R-:W-:Y:S06]  /*2c10*/  @!P0 BRA `(.L_x_33) ;  /* 0x00000000005c8947 */ /* 0x000fec0003800000 */
[----:B------:R-:W-:Y:S02]  /*2c20*/  FSETP.GTU.FTZ.AND P0, PT, |R2|, +INF , PT ;  /* 0x7f8000000200780b */ /* 0x000fe40003f1c200 */
[----:B------:R-:W-:-:S04]  /*2c30*/  FSETP.GTU.FTZ.AND P1, PT, |R3|, +INF , PT ;  /* 0x7f8000000300780b */ /* 0x000fc80003f3c200 */
[----:B------:R-:W-:-:S13]  /*2c40*/  PLOP3.LUT P0, PT, P0, P1, PT, 0xf8, 0x8f ;  /* 0x00000000008f781c */ /* 0x000fda0000703f70 */
[----:B------:R-:W-:Y:S05]  /*2c50*/  @P0 BRA `(.L_x_34) ;  /* 0x00000004004c0947 */ /* 0x000fea0003800000 */
[----:B------:R-:W-:-:S13]  /*2c60*/  LOP3.LUT P0, RZ, R15, 0x7fffffff, R2, 0xc8, !PT ;  /* 0x7fffffff0fff7812 */ /* 0x000fda000780c802 */
[----:B------:R-:W-:Y:S05]  /*2c70*/  @!P0 BRA `(.L_x_35) ;  /* 0x00000004003c8947 */ /* 0x000fea0003800000 */
[C---:B------:R-:W-:Y:S02]  /*2c80*/  FSETP.NEU.FTZ.AND P3, PT, |R2|.reuse, +INF , PT ;  /* 0x7f8000000200780b */ /* 0x040fe40003f7d200 */
[----:B------:R-:W-:Y:S02]  /*2c90*/  FSETP.NEU.FTZ.AND P1, PT, |R3|, +INF , PT ;  /* 0x7f8000000300780b */ /* 0x000fe40003f3d200 */
[----:B------:R-:W-:-:S11]  /*2ca0*/  FSETP.NEU.FTZ.AND P0, PT, |R2|, +INF , PT ;  /* 0x7f8000000200780b */ /* 0x000fd60003f1d200 */
[----:B------:R-:W-:Y:S05]  /*2cb0*/  @!P1 BRA !P3, `(.L_x_35) ;  /* 0x00000004002c9947 */ /* 0x000fea0005800000 */
[----:B------:R-:W-:-:S04]  /*2cc0*/  LOP3.LUT P3, RZ, R2, 0x7fffffff, RZ, 0xc0, !PT ;  /* 0x7fffffff02ff7812 */ /* 0x000fc8000786c0ff */
[----:B------:R-:W-:-:S13]  /*2cd0*/  PLOP3.LUT P1, PT, P1, P3, PT, 0x2f, 0xf2 ;  /* 0x0000000000f2781c */ /* 0x000fda0000f26577 */
[----:B------:R-:W-:Y:S05]  /*2ce0*/  @P1 BRA `(.L_x_36) ;  /* 0x0000000400181947 */ /* 0x000fea0003800000 */
[----:B------:R-:W-:-:S04]  /*2cf0*/  LOP3.LUT P1, RZ, R15, 0x7fffffff, RZ, 0xc0, !PT ;  /* 0x7fffffff0fff7812 */ /* 0x000fc8000782c0ff */
[----:B------:R-:W-:-:S13]  /*2d00*/  PLOP3.LUT P0, PT, P0, P1, PT, 0x2f, 0xf2 ;  /* 0x0000000000f2781c */ /* 0x000fda0000702577 */
[----:B------:R-:W-:Y:S05]  /*2d10*/  @P0 BRA `(.L_x_37) ;  /* 0x0000000400000947 */ /* 0x000fea0003800000 */
[----:B------:R-:W-:Y:S02]  /*2d20*/  ISETP.GE.AND P0, PT, R16, RZ, PT ;  /* 0x000000ff1000720c */ /* 0x000fe40003f06270 */
[----:B------:R-:W-:-:S11]  /*2d30*/  ISETP.GE.AND P1, PT, R18, RZ, PT ;  /* 0x000000ff1200720c */ /* 0x000fd60003f26270 */
[----:B------:R-:W-:Y:S02]  /*2d40*/  @P0 IMAD.MOV.U32 R14, RZ, RZ, RZ ;  /* 0x000000ffff0e0224 */ /* 0x000fe400078e00ff */
[----:B------:R-:W-:Y:S01]  /*2d50*/  @!P0 FFMA R2, R2, 1.84467440737095516160e+19, RZ ;  /* 0x5f80000002028823 */ /* 0x000fe200000000ff */
[----:B------:R-:W-:Y:S02]  /*2d60*/  @!P0 IMAD.MOV.U32 R14, RZ, RZ, -0x40 ;  /* 0xffffffc0ff0e8424 */ /* 0x000fe400078e00ff */
[----:B------:R-:W-:Y:S02]  /*2d70*/  @!P1 FFMA R15, R3, 1.84467440737095516160e+19, RZ ;  /* 0x5f800000030f9823 */ /* 0x000fe400000000ff */
[----:B------:R-:W-:-:S07]  /*2d80*/  @!P1 VIADD R14, R14, 0x40 ;  /* 0x000000400e0e9836 */ /* 0x000fce0000000000 */
.L_x_33:
[----:B------:R-:W-:Y:S01]  /*2d90*/  LEA R16, R13, 0xc0800000, 0x17 ;  /* 0xc08000000d107811 */ /* 0x000fe200078eb8ff */
[----:B------:R-:W-:Y:S01]  /*2da0*/  BSSY.RECONVERGENT B4, `(.L_x_38) ;  /* 0x0000036000047945 */ /* 0x000fe20003800200 */
[----:B------:R-:W-:-:S03]  /*2db0*/  IADD3 R17, PT, PT, R17, -0x7f, RZ ;  /* 0xffffff8111117810 */ /* 0x000fc60007ffe0ff */
[----:B------:R-:W-:Y:S02]  /*2dc0*/  IMAD.IADD R18, R15, 0x1, -R16 ;  /* 0x000000010f127824 */ /* 0x000fe400078e0a10 */
[C---:B------:R-:W-:Y:S01]  /*2dd0*/  IMAD R2, R17.reuse, -0x800000, R2 ;  /* 0xff80000011027824 */ /* 0x040fe200078e0202 */
[----:B------:R-:W-:Y:S01]  /*2de0*/  IADD3 R17, PT, PT, R17, 0x7f, -R13 ;  /* 0x0000007f11117810 */ /* 0x000fe20007ffe80d */
[----:B------:R-:W0:Y:S01]  /*2df0*/  MUFU.RCP R15, R18 ;  /* 0x00000012000f7308 */ /* 0x000e220000001000 */
[----:B------:R-:W-:-:S03]  /*2e00*/  FADD.FTZ R19, -R18, -RZ ;  /* 0x800000ff12137221 */ /* 0x000fc60000010100 */
[----:B------:R-:W-:Y:S02]  /*2e10*/  IMAD.IADD R17, R17, 0x1, R14 ;  /* 0x0000000111117824 */ /* 0x000fe400078e020e */
[----:B0-----:R-:W-:-:S04]  /*2e20*/  FFMA R16, R15, R19, 1 ;  /* 0x3f8000000f107423 */ /* 0x001fc80000000013 */
[----:B------:R-:W-:-:S04]  /*2e30*/  FFMA R15, R15, R16, R15 ;  /* 0x000000100f0f7223 */ /* 0x000fc8000000000f */
[----:B------:R-:W-:-:S04]  /*2e40*/  FFMA R16, R2, R15, RZ ;  /* 0x0000000f02107223 */ /* 0x000fc800000000ff */
[----:B------:R-:W-:-:S04]  /*2e50*/  FFMA R20, R19, R16, R2 ;  /* 0x0000001013147223 */ /* 0x000fc80000000002 */
[----:B------:R-:W-:-:S04]  /*2e60*/  FFMA R16, R15, R20, R16 ;  /* 0x000000140f107223 */ /* 0x000fc80000000010 */
[----:B------:R-:W-:-:S04]  /*2e70*/  FFMA R19, R19, R16, R2 ;  /* 0x0000001013137223 */ /* 0x000fc80000000002 */
[----:B------:R-:W-:-:S05]  /*2e80*/  FFMA R2, R15, R19, R16 ;  /* 0x000000130f027223 */ /* 0x000fca0000000010 */
[----:B------:R-:W-:-:S04]  /*2e90*/  SHF.R.U32.HI R13, RZ, 0x17, R2 ;  /* 0x00000017ff0d7819 */ /* 0x000fc80000011602 */
[----:B------:R-:W-:-:S05]  /*2ea0*/  LOP3.LUT R13, R13, 0xff, RZ, 0xc0, !PT ;  /* 0x000000ff0d0d7812 */ /* 0x000fca00078ec0ff */
[----:B------:R-:W-:-:S04]  /*2eb0*/  IMAD.IADD R18, R13, 0x1, R17 ;  /* 0x000000010d127824 */ /* 0x000fc800078e0211 */
[----:B------:R-:W-:-:S05]  /*2ec0*/  VIADD R13, R18, 0xffffffff ;  /* 0xffffffff120d7836 */ /* 0x000fca0000000000 */
[----:B------:R-:W-:-:S13]  /*2ed0*/  ISETP.GE.U32.AND P0, PT, R13, 0xfe, PT ;  /* 0x000000fe0d00780c */ /* 0x000fda0003f06070 */
[----:B------:R-:W-:Y:S05]  /*2ee0*/  @!P0 BRA `(.L_x_39) ;  /* 0x0000000000808947 */ /* 0x000fea0003800000 */
[----:B------:R-:W-:-:S13]  /*2ef0*/  ISETP.GT.AND P0, PT, R18, 0xfe, PT ;  /* 0x000000fe1200780c */ /* 0x000fda0003f04270 */
[----:B------:R-:W-:Y:S05]  /*2f00*/  @P0 BRA `(.L_x_40) ;  /* 0x00000000006c0947 */ /* 0x000fea0003800000 */
[----:B------:R-:W-:-:S13]  /*2f10*/  ISETP.GE.AND P0, PT, R18, 0x1, PT ;  /* 0x000000011200780c */ /* 0x000fda0003f06270 */
[----:B------:R-:W-:Y:S05]  /*2f20*/  @P0 BRA `(.L_x_41) ;  /* 0x0000000000740947 */ /* 0x000fea0003800000 */
[----:B------:R-:W-:Y:S02]  /*2f30*/  ISETP.GE.AND P0, PT, R18, -0x18, PT ;  /* 0xffffffe81200780c */ /* 0x000fe40003f06270 */
[----:B------:R-:W-:-:S11]  /*2f40*/  LOP3.LUT R2, R2, 0x80000000, RZ, 0xc0, !PT ;  /* 0x8000000002027812 */ /* 0x000fd600078ec0ff */
[----:B------:R-:W-:Y:S05]  /*2f50*/  @!P0 BRA `(.L_x_41) ;  /* 0x0000000000688947 */ /* 0x000fea0003800000 */
[-CC-:B------:R-:W-:Y:S01]  /*2f60*/  FFMA.RZ R13, R15, R19.reuse, R16.reuse ;  /* 0x000000130f0d7223 */ /* 0x180fe2000000c010 */
[C---:B------:R-:W-:Y:S02]  /*2f70*/  ISETP.NE.AND P3, PT, R18.reuse, RZ, PT ;  /* 0x000000ff1200720c */ /* 0x040fe40003f65270 */
[C---:B------:R-:W-:Y:S02]  /*2f80*/  ISETP.NE.AND P1, PT, R18.reuse, RZ, PT ;  /* 0x000000ff1200720c */ /* 0x040fe40003f25270 */
[----:B------:R-:W-:Y:S01]  /*2f90*/  LOP3.LUT R14, R13, 0x7fffff, RZ, 0xc0, !PT ;  /* 0x007fffff0d0e7812 */ /* 0x000fe200078ec0ff */
[CCC-:B------:R-:W-:Y:S01]  /*2fa0*/  FFMA.RP R13, R15.reuse, R19.reuse, R16.reuse ;  /* 0x000000130f0d7223 */ /* 0x1c0fe20000008010 */
[----:B------:R-:W-:Y:S01]  /*2fb0*/  FFMA.RM R16, R15, R19, R16 ;  /* 0x000000130f107223 */ /* 0x000fe20000004010 */
[----:B------:R-:W-:Y:S01]  /*2fc0*/  VIADD R15, R18, 0x20 ;  /* 0x00000020120f7836 */ /* 0x000fe20000000000 */
[----:B------:R-:W-:Y:S02]  /*2fd0*/  LOP3.LUT R14, R14, 0x800000, RZ, 0xfc, !PT ;  /* 0x008000000e0e7812 */ /* 0x000fe400078efcff */
[----:B------:R-:W-:-:S02]  /*2fe0*/  IADD3 R17, PT, PT, -R18, RZ, RZ ;  /* 0x000000ff12117210 */ /* 0x000fc40007ffe1ff */
[----:B------:R-:W-:Y:S02]  /*2ff0*/  SHF.L.U32 R15, R14, R15, RZ ;  /* 0x0000000f0e0f7219 */ /* 0x000fe400000006ff */
[----:B------:R-:W-:Y:S02]  /*3000*/  FSETP.NEU.FTZ.AND P0, PT, R13, R16, PT ;  /* 0x000000100d00720b */ /* 0x000fe40003f1d000 */
[----:B------:R-:W-:Y:S02]  /*3010*/  SEL R13, R17, RZ, P3 ;  /* 0x000000ff110d7207 */ /* 0x000fe40001800000 */
[----:B------:R-:W-:Y:S02]  /*3020*/  ISETP.NE.AND P1, PT, R15, RZ, P1 ;  /* 0x000000ff0f00720c */ /* 0x000fe40000f25270 */
[----:B------:R-:W-:Y:S02]  /*3030*/  SHF.R.U32.HI R13, RZ, R13, R14 ;  /* 0x0000000dff0d7219 */ /* 0x000fe4000001160e */
[----:B------:R-:W-:-:S02]  /*3040*/  PLOP3.LUT P0, PT, P0, P1, PT, 0xf8, 0x8f ;  /* 0x00000000008f781c */ /* 0x000fc40000703f70 */
[----:B------:R-:W-:Y:S02]  /*3050*/  SHF.R.U32.HI R15, RZ, 0x1, R13 ;  /* 0x00000001ff0f7819 */ /* 0x000fe4000001160d */
[----:B------:R-:W-:-:S04]  /*3060*/  SEL R14, RZ, 0x1, !P0 ;  /* 0x00000001ff0e7807 */ /* 0x000fc80004000000 */
[----:B------:R-:W-:-:S04]  /*3070*/  LOP3.LUT R14, R14, 0x1, R15, 0xf8, !PT ;  /* 0x000000010e0e7812 */ /* 0x000fc800078ef80f */
[----:B------:R-:W-:-:S05]  /*3080*/  LOP3.LUT R14, R14, R13, RZ, 0xc0, !PT ;  /* 0x0000000d0e0e7212 */ /* 0x000fca00078ec0ff */
[----:B------:R-:W-:-:S05]  /*3090*/  IMAD.IADD R15, R15, 0x1, R14 ;  /* 0x000000010f0f7824 */ /* 0x000fca00078e020e */
[----:B------:R-:W-:Y:S01]  /*30a0*/  LOP3.LUT R2, R15, R2, RZ, 0xfc, !PT ;  /* 0x000000020f027212 */ /* 0x000fe200078efcff */
[----:B------:R-:W-:Y:S06]  /*30b0*/  BRA `(.L_x_41) ;  /* 0x0000000000107947 */ /* 0x000fec0003800000 */
.L_x_40:
[----:B------:R-:W-:-:S04]  /*30c0*/  LOP3.LUT R2, R2, 0x80000000, RZ, 0xc0, !PT ;  /* 0x8000000002027812 */ /* 0x000fc800078ec0ff */
[----:B------:R-:W-:Y:S01]  /*30d0*/  LOP3.LUT R2, R2, 0x7f800000, RZ, 0xfc, !PT ;  /* 0x7f80000002027812 */ /* 0x000fe200078efcff */
[----:B------:R-:W-:Y:S06]  /*30e0*/  BRA `(.L_x_41) ;  /* 0x0000000000047947 */ /* 0x000fec0003800000 */
.L_x_39:
[----:B------:R-:W-:-:S07]  /*30f0*/  IMAD R2, R17, 0x800000, R2 ;  /* 0x0080000011027824 */ /* 0x000fce00078e0202 */
.L_x_41:
[----:B------:R-:W-:Y:S05]  /*3100*/  BSYNC.RECONVERGENT B4 ;  /* 0x0000000000047941 */ /* 0x000fea0003800200 */
.L_x_38:
[----:B------:R-:W-:Y:S05]  /*3110*/  BRA `(.L_x_42) ;  /* 0x0000000000207947 */ /* 0x000fea0003800000 */
.L_x_37:
[----:B------:R-:W-:-:S04]  /*3120*/  LOP3.LUT R2, R15, 0x80000000, R2, 0x48, !PT ;  /* 0x800000000f027812 */ /* 0x000fc800078e4802 */
[----:B------:R-:W-:Y:S01]  /*3130*/  LOP3.LUT R2, R2, 0x7f800000, RZ, 0xfc, !PT ;  /* 0x7f80000002027812 */ /* 0x000fe200078efcff */
[----:B------:R-:W-:Y:S06]  /*3140*/  BRA `(.L_x_42) ;  /* 0x0000000000147947 */ /* 0x000fec0003800000 */
.L_x_36:
[----:B------:R-:W-:Y:S01]  /*3150*/  LOP3.LUT R2, R15, 0x80000000, R2, 0x48, !PT ;  /* 0x800000000f027812 */ /* 0x000fe200078e4802 */
[----:B------:R-:W-:Y:S06]  /*3160*/  BRA `(.L_x_42) ;  /* 0x00000000000c7947 */ /* 0x000fec0003800000 */
.L_x_35:
[----:B------:R-:W0:Y:S01]  /*3170*/  MUFU.RSQ R2, -QNAN ;  /* 0xffc0000000027908 */ /* 0x000e220000001400 */
[----:B------:R-:W-:Y:S05]  /*3180*/  BRA `(.L_x_42) ;  /* 0x0000000000047947 */ /* 0x000fea0003800000 */
.L_x_34:
[----:B------:R-:W-:-:S07]  /*3190*/  FADD.FTZ R2, R2, R3 ;  /* 0x0000000302027221 */ /* 0x000fce0000010000 */
.L_x_42:
[----:B------:R-:W-:Y:S05]  /*31a0*/  BSYNC.RECONVERGENT B3 ;  /* 0x0000000000037941 */ /* 0x000fea0003800200 */
.L_x_32:
[----:B------:R-:W-:-:S04]  /*31b0*/  IMAD.MOV.U32 R13, RZ, RZ, 0x0 ;  /* 0x00000000ff0d7424 */ /* 0x000fc800078e00ff */
[----:B0-----:R-:W-:Y:S05]  /*31c0*/  RET.REL.NODEC R12 `(_Z8distancePfS_S_S_iiPiffifbb) ;  /* 0xffffffcc0c8c7950 */ /* 0x001fea0003c3ffff */
.L_x_43:
[----:B------:R-:W-:-:S00]  /*31d0*/  BRA `(.L_x_43) ;  /* 0xfffffffc00fc7947 */ /* 0x000fc0000383ffff */
[----:B------:R-:W-:-:S00]  /*31e0*/  NOP ;  /* 0x0000000000007918 */ /* 0x000fc00000000000 */
        /* <DEDUP_REMOVED lines=9> */
.L_x_45:


//--------------------- .nv.global.init           --------------------------
	.section	.nv.global.init,"aw",@progbits
	.align	4
.nv.global.init:
	.type		__cudart_i2opi_f,@object
	.size		__cudart_i2opi_f,(.L_0 - __cudart_i2opi_f)
__cudart_i2opi_f:
        /*0000*/ 	.byte	0x41, 0x90, 0x43, 0x3c, 0x99, 0x95, 0x62, 0xdb, 0xc0, 0xdd, 0x34, 0xf5, 0xd1, 0x57, 0x27, 0xfc
        /*0010*/ 	.byte	0x29, 0x15, 0x44, 0x4e, 0x6e, 0x83, 0xf9, 0xa2
.L_0:


//--------------------- .nv.shared.reserved.0     --------------------------
	.section	.nv.shared.reserved.0,"aw",@nobits
	.weak		__nv_reservedSMEM_offset_0_alias
	.size		__nv_reservedSMEM_offset_0_alias, 0, 64
	.other		__nv_reservedSMEM_offset_0_alias,@"STO_CUDA_RESERVED_SHARED STV_DEFAULT"
__nv_reservedSMEM_offset_0_alias:
	.zero		0
	.zero		64


//--------------------- .nv.constant0._Z8distancePfS_S_S_iiPiffifbb --------------------------
	.section	.nv.constant0._Z8distancePfS_S_S_iiPiffifbb,"a",@progbits
	.sectionflags	@""
	.align	4
.nv.constant0._Z8distancePfS_S_S_iiPiffifbb:
	.zero		962


//--------------------- SYMBOLS --------------------------

	.type		.nv.reservedSmem.offset0,@object
	.size		.nv.reservedSmem.offset0,0x4
